	.target	sm_90a

	.elftype	@"ET_EXEC"


//--------------------- .note.nv.tkinfo           --------------------------
	.section	.note.nv.tkinfo,"",@"SHT_NOTE"
	.sectionflags	@"SHF_NOTE_NV_TKINFO"
	.tkinfo
        /*0018*/ 	.word	0x00000002
        /*0030*/ 	.string	""
        /*0030*/ 	.string	"ptxas"
        /*0030*/ 	.string	"Cuda compilation tools, release 13.0, V13.0.88"
        /*0030*/ 	.string	"Build cuda_13.0.r13.0/compiler.36424714_0"
        /*0030*/ 	.string	"-arch sm_90a -m 64 "



//--------------------- .note.nv.cuinfo           --------------------------
	.section	.note.nv.cuinfo,"",@"SHT_NOTE"
	.sectionflags	@"SHF_NOTE_NV_CUINFO"
        /*0018*/ 	.short	0x0002
        /*001a*/ 	.short	0x005a
        /*001c*/ 	.short	0x0082
	.zero		2


//--------------------- .nv.info                  --------------------------
	.section	.nv.info,"",@"SHT_CUDA_INFO"
	.align	4


	//----- nvinfo : EIATTR_REGCOUNT
	.align		4
        /*0000*/ 	.byte	0x04, 0x2f
        /*0002*/ 	.short	(.L_15 - .L_14)
	.align		4
.L_14:
        /*0004*/ 	.word	index@(_ZN7cutlass13device_kernelINS_4gemm6kernel13GemmUniversalIN4cute5tupleIJiiiiEEENS1_10collective13CollectiveMmaINS1_34MainloopSm90TmaGmmaWarpSpecializedILi6ENS5_IJNS4_1CILi1EEESB_SB_EEENS1_35KernelTmaWarpSpecializedCooperativeEEENS5_IJNSA_ILi128EEESF_NSA_ILi64EEEEEENS_6half_tENS5_IJSB_llEEESI_SJ_NS4_8TiledMMAINS4_8MMA_AtomIJNS4_4SM904GMMA26MMA_64x128x16_F32F16F16_SSILNSN_5MajorE1ELSP_1ELNSN_7ScaleInE1ELSQ_1EEEEEENS4_6LayoutINS5_IJNSA_ILi2EEESB_SB_EEENS5_IJSB_NSA_ILi0EEESW_EEEEENS5_IJNS4_10UnderscoreESZ_SZ_EEEEENS4_13SM90_TMA_LOADENS4_14ComposedLayoutINS4_7SwizzleILi3ELi4ELi3EEENS4_18smem_ptr_flag_bitsILi16EEENST_INS5_IJSG_NSA_ILi8EEEEEENS5_IJSB_SG_EEEEEEEvNS4_8identityES12_S1C_vS1D_EENS_8epilogue10collective6detail29Sm90TmaWarpSpecializedAdapterINS1G_15DefaultEpilogueISI_NS5_IJlSB_lEEES1K_NS1F_6thread17LinearCombinationISI_Li1EffLNS1L_9ScaleType4KindE0ELNS_15FloatRoundStyleE2ESI_EENS1_15EpilogueDefaultEEEEEvvEEEEvNT_6ParamsE)
        /*0008*/ 	.word	0x000000a8


	//----- nvinfo : EIATTR_FRAME_SIZE
	.align		4
.L_15:
        /*000c*/ 	.byte	0x04, 0x11
        /*000e*/ 	.short	(.L_17 - .L_16)
	.align		4
.L_16:
        /*0010*/ 	.word	index@(_ZN7cutlass13device_kernelINS_4gemm6kernel13GemmUniversalIN4cute5tupleIJiiiiEEENS1_10collective13CollectiveMmaINS1_34MainloopSm90TmaGmmaWarpSpecializedILi6ENS5_IJNS4_1CILi1EEESB_SB_EEENS1_35KernelTmaWarpSpecializedCooperativeEEENS5_IJNSA_ILi128EEESF_NSA_ILi64EEEEEENS_6half_tENS5_IJSB_llEEESI_SJ_NS4_8TiledMMAINS4_8MMA_AtomIJNS4_4SM904GMMA26MMA_64x128x16_F32F16F16_SSILNSN_5MajorE1ELSP_1ELNSN_7ScaleInE1ELSQ_1EEEEEENS4_6LayoutINS5_IJNSA_ILi2EEESB_SB_EEENS5_IJSB_NSA_ILi0EEESW_EEEEENS5_IJNS4_10UnderscoreESZ_SZ_EEEEENS4_13SM90_TMA_LOADENS4_14ComposedLayoutINS4_7SwizzleILi3ELi4ELi3EEENS4_18smem_ptr_flag_bitsILi16EEENST_INS5_IJSG_NSA_ILi8EEEEEENS5_IJSB_SG_EEEEEEEvNS4_8identityES12_S1C_vS1D_EENS_8epilogue10collective6detail29Sm90TmaWarpSpecializedAdapterINS1G_15DefaultEpilogueISI_NS5_IJlSB_lEEES1K_NS1F_6thread17LinearCombinationISI_Li1EffLNS1L_9ScaleType4KindE0ELNS_15FloatRoundStyleE2ESI_EENS1_15EpilogueDefaultEEEEEvvEEEEvNT_6ParamsE)
        /*0014*/ 	.word	0x00000000


	//----- nvinfo : EIATTR_MIN_STACK_SIZE
	.align		4
.L_17:
        /*0018*/ 	.byte	0x04, 0x12
        /*001a*/ 	.short	(.L_19 - .L_18)
	.align		4
.L_18:
        /*001c*/ 	.word	index@(_ZN7cutlass13device_kernelINS_4gemm6kernel13GemmUniversalIN4cute5tupleIJiiiiEEENS1_10collective13CollectiveMmaINS1_34MainloopSm90TmaGmmaWarpSpecializedILi6ENS5_IJNS4_1CILi1EEESB_SB_EEENS1_35KernelTmaWarpSpecializedCooperativeEEENS5_IJNSA_ILi128EEESF_NSA_ILi64EEEEEENS_6half_tENS5_IJSB_llEEESI_SJ_NS4_8TiledMMAINS4_8MMA_AtomIJNS4_4SM904GMMA26MMA_64x128x16_F32F16F16_SSILNSN_5MajorE1ELSP_1ELNSN_7ScaleInE1ELSQ_1EEEEEENS4_6LayoutINS5_IJNSA_ILi2EEESB_SB_EEENS5_IJSB_NSA_ILi0EEESW_EEEEENS5_IJNS4_10UnderscoreESZ_SZ_EEEEENS4_13SM90_TMA_LOADENS4_14ComposedLayoutINS4_7SwizzleILi3ELi4ELi3EEENS4_18smem_ptr_flag_bitsILi16EEENST_INS5_IJSG_NSA_ILi8EEEEEENS5_IJSB_SG_EEEEEEEvNS4_8identityES12_S1C_vS1D_EENS_8epilogue10collective6detail29Sm90TmaWarpSpecializedAdapterINS1G_15DefaultEpilogueISI_NS5_IJlSB_lEEES1K_NS1F_6thread17LinearCombinationISI_Li1EffLNS1L_9ScaleType4KindE0ELNS_15FloatRoundStyleE2ESI_EENS1_15EpilogueDefaultEEEEEvvEEEEvNT_6ParamsE)
        /*0020*/ 	.word	0x00000000
.L_19:


//--------------------- .nv.compat                --------------------------
	.section	.nv.compat,"",@"SHT_CUDA_COMPAT_INFO"
	.align	4
        /*0000*/ 	.byte	0x02, 0x09, 0x01, 0x00, 0x02, 0x02, 0x04, 0x00, 0x02, 0x05, 0x05, 0x00, 0x03, 0x07, 0x01, 0x01
        /*0010*/ 	.byte	0x02, 0x03, 0x01, 0x00, 0x02, 0x06, 0x01, 0x00, 0x04, 0x0b, 0x08, 0x00, 0x00, 0x00, 0x00, 0x00
        /*0020*/ 	.byte	0x00, 0x00, 0x00, 0x00


//--------------------- .nv.info._ZN7cutlass13device_kernelINS_4gemm6kernel13GemmUniversalIN4cute5tupleIJiiiiEEENS1_10collective13CollectiveMmaINS1_34MainloopSm90TmaGmmaWarpSpecializedILi6ENS5_IJNS4_1CILi1EEESB_SB_EEENS1_35KernelTmaWarpSpecializedCooperativeEEENS5_IJNSA_ILi128EEESF_NSA_ILi64EEEEEENS_6half_tENS5_IJSB_llEEESI_SJ_NS4_8TiledMMAINS4_8MMA_AtomIJNS4_4SM904GMMA26MMA_64x128x16_F32F16F16_SSILNSN_5MajorE1ELSP_1ELNSN_7ScaleInE1ELSQ_1EEEEEENS4_6LayoutINS5_IJNSA_ILi2EEESB_SB_EEENS5_IJSB_NSA_ILi0EEESW_EEEEENS5_IJNS4_10UnderscoreESZ_SZ_EEEEENS4_13SM90_TMA_LOADENS4_14ComposedLayoutINS4_7SwizzleILi3ELi4ELi3EEENS4_18smem_ptr_flag_bitsILi16EEENST_INS5_IJSG_NSA_ILi8EEEEEENS5_IJSB_SG_EEEEEEEvNS4_8identityES12_S1C_vS1D_EENS_8epilogue10collective6detail29Sm90TmaWarpSpecializedAdapterINS1G_15DefaultEpilogueISI_NS5_IJlSB_lEEES1K_NS1F_6thread17LinearCombinationISI_Li1EffLNS1L_9ScaleType4KindE0ELNS_15FloatRoundStyleE2ESI_EENS1_15EpilogueDefaultEEEEEvvEEEEvNT_6ParamsE --------------------------
	.section	.nv.info._ZN7cutlass13device_kernelINS_4gemm6kernel13GemmUniversalIN4cute5tupleIJiiiiEEENS1_10collective13CollectiveMmaINS1_34MainloopSm90TmaGmmaWarpSpecializedILi6ENS5_IJNS4_1CILi1EEESB_SB_EEENS1_35KernelTmaWarpSpecializedCooperativeEEENS5_IJNSA_ILi128EEESF_NSA_ILi64EEEEEENS_6half_tENS5_IJSB_llEEESI_SJ_NS4_8TiledMMAINS4_8MMA_AtomIJNS4_4SM904GMMA26MMA_64x128x16_F32F16F16_SSILNSN_5MajorE1ELSP_1ELNSN_7ScaleInE1ELSQ_1EEEEEENS4_6LayoutINS5_IJNSA_ILi2EEESB_SB_EEENS5_IJSB_NSA_ILi0EEESW_EEEEENS5_IJNS4_10UnderscoreESZ_SZ_EEEEENS4_13SM90_TMA_LOADENS4_14ComposedLayoutINS4_7SwizzleILi3ELi4ELi3EEENS4_18smem_ptr_flag_bitsILi16EEENST_INS5_IJSG_NSA_ILi8EEEEEENS5_IJSB_SG_EEEEEEEvNS4_8identityES12_S1C_vS1D_EENS_8epilogue10collective6detail29Sm90TmaWarpSpecializedAdapterINS1G_15DefaultEpilogueISI_NS5_IJlSB_lEEES1K_NS1F_6thread17LinearCombinationISI_Li1EffLNS1L_9ScaleType4KindE0ELNS_15FloatRoundStyleE2ESI_EENS1_15EpilogueDefaultEEEEEvvEEEEvNT_6ParamsE,"",@"SHT_CUDA_INFO"
	.sectionflags	@""
	.align	4


	//----- nvinfo : EIATTR_CUDA_API_VERSION
	.align		4
        /*0000*/ 	.byte	0x04, 0x37
        /*0002*/ 	.short	(.L_21 - .L_20)
.L_20:
        /*0004*/ 	.word	0x00000082


	//----- nvinfo : EIATTR_KPARAM_INFO
	.align		4
.L_21:
        /*0008*/ 	.byte	0x04, 0x17
        /*000a*/ 	.short	(.L_23 - .L_22)
.L_22:
        /*000c*/ 	.word	0x00000000
        /*0010*/ 	.short	0x0000
        /*0012*/ 	.short	0x0070
        /*0014*/ 	.byte	0x00, 0xf0, 0x01, 0x10


	//----- nvinfo : EIATTR_SPARSE_MMA_MASK
	.align		4
.L_23:
        /*0018*/ 	.byte	0x03, 0x50
        /*001a*/ 	.short	0x0000


	//----- nvinfo : EIATTR_MAXREG_COUNT
	.align		4
        /*001c*/ 	.byte	0x03, 0x1b
        /*001e*/ 	.short	0x00a8


	//----- nvinfo : EIATTR_NUM_BARRIERS
	.align		4
        /*0020*/ 	.byte	0x02, 0x4c
        /*0022*/ 	.byte	0x01
	.zero		1


	//----- nvinfo : EIATTR_EXTERNS
	.align		4
        /*0024*/ 	.byte	0x04, 0x0f
        /*0026*/ 	.short	(.L_25 - .L_24)


	//   ....[0]....
	.align		4
.L_24:
        /*0028*/ 	.word	index@(__assertfail)


	//----- nvinfo : EIATTR_MERCURY_ISA_VERSION
	.align		4
.L_25:
        /*002c*/ 	.byte	0x03, 0x5f
        /*002e*/ 	.short	0x0101


	//----- nvinfo : EIATTR_INT_WARP_WIDE_INSTR_OFFSETS
	.align		4
        /*0030*/ 	.byte	0x04, 0x31
        /*0032*/ 	.short	(.L_27 - .L_26)


	//   ....[0]....
.L_26:
        /*0034*/ 	.word	0x00000430


	//   ....[1]....
        /*0038*/ 	.word	0x00000440


	//   ....[2]....
        /*003c*/ 	.word	0x00000500


	//----- nvinfo : EIATTR_COOP_GROUP_MASK_REGIDS
	.align		4
.L_27:
        /*0040*/ 	.byte	0x04, 0x29
        /*0042*/ 	.short	(.L_29 - .L_28)


	//   ....[0]....
.L_28:
        /*0044*/ 	.word	0xffffffff


	//   ....[1]....
        /*0048*/ 	.word	0xffffffff


	//   ....[2]....
        /*004c*/ 	.word	0xffffffff


	//   ....[3]....
        /*0050*/ 	.word	0xffffffff


	//   ....[4]....
        /*0054*/ 	.word	0xffffffff


	//----- nvinfo : EIATTR_COOP_GROUP_INSTR_OFFSETS
	.align		4
.L_29:
        /*0058*/ 	.byte	0x04, 0x28
        /*005a*/ 	.short	(.L_31 - .L_30)


	//   ....[0]....
.L_30:
        /*005c*/ 	.word	0x00000060


	//   ....[1]....
        /*0060*/ 	.word	0x00000070


	//   ....[2]....
        /*0064*/ 	.word	0x00000130


	//   ....[3]....
        /*0068*/ 	.word	0x00000300


	//   ....[4]....
        /*006c*/ 	.word	0x00001200


	//----- nvinfo : EIATTR_REG_RECONFIG
	.align		4
.L_31:
        /*0070*/ 	.byte	0x01, 0x54
	.zero		2


	//----- nvinfo : EIATTR_SYSCALL_OFFSETS
	.align		4
        /*0074*/ 	.byte	0x04, 0x46
        /*0076*/ 	.short	(.L_33 - .L_32)


	//   ....[0]....
.L_32:
        /*0078*/ 	.word	0x000013e0


	//----- nvinfo : EIATTR_MBARRIER_INSTR_OFFSETS
	.align		4
.L_33:
        /*007c*/ 	.byte	0x04, 0x39
        /*007e*/ 	.short	(.L_35 - .L_34)


	//   ....[0]....
.L_34:
        /*0080*/ 	.word	0x00000230
        /*0084*/ 	.word	0x000000ff
        /*0088*/ 	.word	0x00000000
        /*008c*/ 	.short	0x0100
        /*008e*/ 	.byte	0x08
	.zero		1


	//   ....[1]....
        /*0090*/ 	.word	0x00000240
        /*0094*/ 	.word	0x000000ff
        /*0098*/ 	.word	0x00000030
        /*009c*/ 	.short	0x0100
        /*009e*/ 	.byte	0x08
	.zero		1


	//   ....[2]....
        /*00a0*/ 	.word	0x00000250
        /*00a4*/ 	.word	0x000000ff
        /*00a8*/ 	.word	0x00000008
        /*00ac*/ 	.short	0x0100
        /*00ae*/ 	.byte	0x08
	.zero		1


	//   ....[3]....
        /*00b0*/ 	.word	0x00000260
        /*00b4*/ 	.word	0x000000ff
        /*00b8*/ 	.word	0x00000038
        /*00bc*/ 	.short	0x0100
        /*00be*/ 	.byte	0x08
	.zero		1


	//   ....[4]....
        /*00c0*/ 	.word	0x00000270
        /*00c4*/ 	.word	0x000000ff
        /*00c8*/ 	.word	0x00000010
        /*00cc*/ 	.short	0x0100
        /*00ce*/ 	.byte	0x08
	.zero		1


	//   ....[5]....
        /*00d0*/ 	.word	0x00000280
        /*00d4*/ 	.word	0x000000ff
        /*00d8*/ 	.word	0x00000040
        /*00dc*/ 	.short	0x0100
        /*00de*/ 	.byte	0x08
	.zero		1


	//   ....[6]....
        /*00e0*/ 	.word	0x00000290
        /*00e4*/ 	.word	0x000000ff
        /*00e8*/ 	.word	0x00000018
        /*00ec*/ 	.short	0x0100
        /*00ee*/ 	.byte	0x08
	.zero		1


	//   ....[7]....
        /*00f0*/ 	.word	0x000002a0
        /*00f4*/ 	.word	0x000000ff
        /*00f8*/ 	.word	0x00000048
        /*00fc*/ 	.short	0x0100
        /*00fe*/ 	.byte	0x08
	.zero		1


	//   ....[8]....
        /*0100*/ 	.word	0x000002b0
        /*0104*/ 	.word	0x000000ff
        /*0108*/ 	.word	0x00000020
        /*010c*/ 	.short	0x0100
        /*010e*/ 	.byte	0x08
	.zero		1


	//   ....[9]....
        /*0110*/ 	.word	0x000002c0
        /*0114*/ 	.word	0x000000ff
        /*0118*/ 	.word	0x00000050
        /*011c*/ 	.short	0x0100
        /*011e*/ 	.byte	0x08
	.zero		1


	//   ....[10]....
        /*0120*/ 	.word	0x000002d0
        /*0124*/ 	.word	0x000000ff
        /*0128*/ 	.word	0x00000028
        /*012c*/ 	.short	0x0100
        /*012e*/ 	.byte	0x08
	.zero		1


	//   ....[11]....
        /*0130*/ 	.word	0x000002e0
        /*0134*/ 	.word	0x000000ff
        /*0138*/ 	.word	0x00000058
        /*013c*/ 	.short	0x0100
        /*013e*/ 	.byte	0x08
	.zero		1


	//   ....[12]....
        /*0140*/ 	.word	0x00000580
        /*0144*/ 	.word	0x000000ff
        /*0148*/ 	.word	0x00000070
        /*014c*/ 	.short	0x0100
        /*014e*/ 	.byte	0x08
	.zero		1


	//   ....[13]....
        /*0150*/ 	.word	0x00000600
        /*0154*/ 	.word	0x000000ff
        /*0158*/ 	.word	0x00000078
        /*015c*/ 	.short	0x0100
        /*015e*/ 	.byte	0x08
	.zero		1


	//   ....[14]....
        /*0160*/ 	.word	0x00001460
        /*0164*/ 	.word	0x00000003
        /*0168*/ 	.word	0x00000000
        /*016c*/ 	.short	0x010a
        /*016e*/ 	.byte	0x3f
	.zero		1


	//   ....[15]....
        /*0170*/ 	.word	0x000014c0
        /*0174*/ 	.word	0x00000003
        /*0178*/ 	.word	0x00000000
        /*017c*/ 	.short	0x010a
        /*017e*/ 	.byte	0x3f
	.zero		1


	//   ....[16]....
        /*0180*/ 	.word	0x00001810
        /*0184*/ 	.word	0x000000ff
        /*0188*/ 	.word	0x00000000
        /*018c*/ 	.short	0x010a
        /*018e*/ 	.byte	0x07
	.zero		1


	//   ....[17]....
        /*0190*/ 	.word	0x00001850
        /*0194*/ 	.word	0x000000ff
        /*0198*/ 	.word	0x00000000
        /*019c*/ 	.short	0x010a
        /*019e*/ 	.byte	0x07
	.zero		1


	//   ....[18]....
        /*01a0*/ 	.word	0x00001ab0
        /*01a4*/ 	.word	0x000000ff
        /*01a8*/ 	.word	0x00000000
        /*01ac*/ 	.short	0x0101
        /*01ae*/ 	.byte	0x07
	.zero		1


	//   ....[19]....
        /*01b0*/ 	.word	0x00001c90
        /*01b4*/ 	.word	0x000000ff
        /*01b8*/ 	.word	0x00000000
        /*01bc*/ 	.short	0x0101
        /*01be*/ 	.byte	0x06
	.zero		1


	//   ....[20]....
        /*01c0*/ 	.word	0x00006e80
        /*01c4*/ 	.word	0x0000000e
        /*01c8*/ 	.word	0x00000030
        /*01cc*/ 	.short	0x010a
        /*01ce*/ 	.byte	0x3f
	.zero		1


	//   ....[21]....
        /*01d0*/ 	.word	0x00007280
        /*01d4*/ 	.word	0x00000006
        /*01d8*/ 	.word	0x00000078
        /*01dc*/ 	.short	0x0101
        /*01de*/ 	.byte	0x3f
	.zero		1


	//   ....[22]....
        /*01e0*/ 	.word	0x000079a0
        /*01e4*/ 	.word	0x00000007
        /*01e8*/ 	.word	0x00000000
        /*01ec*/ 	.short	0x010a
        /*01ee*/ 	.byte	0x3f
	.zero		1


	//   ....[23]....
        /*01f0*/ 	.word	0x00007a20
        /*01f4*/ 	.word	0x00000009
        /*01f8*/ 	.word	0x00000000
        /*01fc*/ 	.short	0x010a
        /*01fe*/ 	.byte	0x3f
	.zero		1


	//   ....[24]....
        /*0200*/ 	.word	0x00007ab0
        /*0204*/ 	.word	0x00000006
        /*0208*/ 	.word	0x00000000
        /*020c*/ 	.short	0x010a
        /*020e*/ 	.byte	0x3f
	.zero		1


	//   ....[25]....
        /*0210*/ 	.word	0x00007b40
        /*0214*/ 	.word	0x00000009
        /*0218*/ 	.word	0x00000000
        /*021c*/ 	.short	0x010a
        /*021e*/ 	.byte	0x3f
	.zero		1


	//   ....[26]....
        /*0220*/ 	.word	0x00007bd0
        /*0224*/ 	.word	0x00000006
        /*0228*/ 	.word	0x00000000
        /*022c*/ 	.short	0x010a
        /*022e*/ 	.byte	0x3f
	.zero		1


	//   ....[27]....
        /*0230*/ 	.word	0x00007c60
        /*0234*/ 	.word	0x00000003
        /*0238*/ 	.word	0x00000000
        /*023c*/ 	.short	0x010a
        /*023e*/ 	.byte	0x3f
	.zero		1


	//   ....[28]....
        /*0240*/ 	.word	0x00007cc0
        /*0244*/ 	.word	0x00000003
        /*0248*/ 	.word	0x00000000
        /*024c*/ 	.short	0x010a
        /*024e*/ 	.byte	0x3f
	.zero		1


	//   ....[29]....
        /*0250*/ 	.word	0x00007d20
        /*0254*/ 	.word	0x00000004
        /*0258*/ 	.word	0x00000000
        /*025c*/ 	.short	0x010a
        /*025e*/ 	.byte	0x3f
	.zero		1


	//   ....[30]....
        /*0260*/ 	.word	0x00007df0
        /*0264*/ 	.word	0x0000000e
        /*0268*/ 	.word	0x00000030
        /*026c*/ 	.short	0x010a
        /*026e*/ 	.byte	0x3f
	.zero		1


	//   ....[31]....
        /*0270*/ 	.word	0x00007ec0
        /*0274*/ 	.word	0x00000007
        /*0278*/ 	.word	0x00000000
        /*027c*/ 	.short	0x010a
        /*027e*/ 	.byte	0x3f
	.zero		1


	//   ....[32]....
        /*0280*/ 	.word	0x00007f10
        /*0284*/ 	.word	0x00000009
        /*0288*/ 	.word	0x00000000
        /*028c*/ 	.short	0x010a
        /*028e*/ 	.byte	0x3f
	.zero		1


	//   ....[33]....
        /*0290*/ 	.word	0x00007f60
        /*0294*/ 	.word	0x00000006
        /*0298*/ 	.word	0x00000000
        /*029c*/ 	.short	0x010a
        /*029e*/ 	.byte	0x3f
	.zero		1


	//   ....[34]....
        /*02a0*/ 	.word	0x00007fb0
        /*02a4*/ 	.word	0x00000009
        /*02a8*/ 	.word	0x00000000
        /*02ac*/ 	.short	0x010a
        /*02ae*/ 	.byte	0x3f
	.zero		1


	//   ....[35]....
        /*02b0*/ 	.word	0x00008000
        /*02b4*/ 	.word	0x00000006
        /*02b8*/ 	.word	0x00000000
        /*02bc*/ 	.short	0x010a
        /*02be*/ 	.byte	0x3f
	.zero		1


	//----- nvinfo : EIATTR_NUM_MBARRIERS
	.align		4
.L_35:
        /*02c0*/ 	.byte	0x03, 0x38
        /*02c2*/ 	.short	0x000e


	//----- nvinfo : EIATTR_EXIT_INSTR_OFFSETS
	.align		4
        /*02c4*/ 	.byte	0x04, 0x1c
        /*02c6*/ 	.short	(.L_37 - .L_36)


	//   ....[0]....
.L_36:
        /*02c8*/ 	.word	0x000006a0


	//   ....[1]....
        /*02cc*/ 	.word	0x00000f60


	//   ....[2]....
        /*02d0*/ 	.word	0x00006530


	//   ....[3]....
        /*02d4*/ 	.word	0x00006b60


	//   ....[4]....
        /*02d8*/ 	.word	0x00007cb0


	//----- nvinfo : EIATTR_MAX_THREADS
	.align		4
.L_37:
        /*02dc*/ 	.byte	0x04, 0x05
        /*02de*/ 	.short	(.L_39 - .L_38)
.L_38:
        /*02e0*/ 	.word	0x00000180
        /*02e4*/ 	.word	0x00000001
        /*02e8*/ 	.word	0x00000001


	//----- nvinfo : EIATTR_CRS_STACK_SIZE
	.align		4
.L_39:
        /*02ec*/ 	.byte	0x04, 0x1e
        /*02ee*/ 	.short	(.L_41 - .L_40)
.L_40:
        /*02f0*/ 	.word	0x00000000


	//----- nvinfo : EIATTR_CBANK_PARAM_SIZE
	.align		4
.L_41:
        /*02f4*/ 	.byte	0x03, 0x19
        /*02f6*/ 	.short	0x0470


	//----- nvinfo : EIATTR_PARAM_CBANK
	.align		4
        /*02f8*/ 	.byte	0x04, 0x0a
        /*02fa*/ 	.short	(.L_43 - .L_42)
	.align		4
.L_42:
        /*02fc*/ 	.word	index@(.nv.constant0._ZN7cutlass13device_kernelINS_4gemm6kernel13GemmUniversalIN4cute5tupleIJiiiiEEENS1_10collective13CollectiveMmaINS1_34MainloopSm90TmaGmmaWarpSpecializedILi6ENS5_IJNS4_1CILi1EEESB_SB_EEENS1_35KernelTmaWarpSpecializedCooperativeEEENS5_IJNSA_ILi128EEESF_NSA_ILi64EEEEEENS_6half_tENS5_IJSB_llEEESI_SJ_NS4_8TiledMMAINS4_8MMA_AtomIJNS4_4SM904GMMA26MMA_64x128x16_F32F16F16_SSILNSN_5MajorE1ELSP_1ELNSN_7ScaleInE1ELSQ_1EEEEEENS4_6LayoutINS5_IJNSA_ILi2EEESB_SB_EEENS5_IJSB_NSA_ILi0EEESW_EEEEENS5_IJNS4_10UnderscoreESZ_SZ_EEEEENS4_13SM90_TMA_LOADENS4_14ComposedLayoutINS4_7SwizzleILi3ELi4ELi3EEENS4_18smem_ptr_flag_bitsILi16EEENST_INS5_IJSG_NSA_ILi8EEEEEENS5_IJSB_SG_EEEEEEEvNS4_8identityES12_S1C_vS1D_EENS_8epilogue10collective6detail29Sm90TmaWarpSpecializedAdapterINS1G_15DefaultEpilogueISI_NS5_IJlSB_lEEES1K_NS1F_6thread17LinearCombinationISI_Li1EffLNS1L_9ScaleType4KindE0ELNS_15FloatRoundStyleE2ESI_EENS1_15EpilogueDefaultEEEEEvvEEEEvNT_6ParamsE)
        /*0300*/ 	.short	0x0210
        /*0302*/ 	.short	0x0470


	//----- nvinfo : EIATTR_SW_WAR
	.align		4
.L_43:
        /*0304*/ 	.byte	0x04, 0x36
        /*0306*/ 	.short	(.L_45 - .L_44)
.L_44:
        /*0308*/ 	.word	0x00000008
.L_45:


//--------------------- .nv.callgraph             --------------------------
	.section	.nv.callgraph,"",@"SHT_CUDA_CALLGRAPH"
	.align	4
	.sectionentsize	8
	.align		4
        /*0000*/ 	.word	0x00000000
	.align		4
        /*0004*/ 	.word	0xffffffff
	.align		4
        /*0008*/ 	.word	index@(_ZN7cutlass13device_kernelINS_4gemm6kernel13GemmUniversalIN4cute5tupleIJiiiiEEENS1_10collective13CollectiveMmaINS1_34MainloopSm90TmaGmmaWarpSpecializedILi6ENS5_IJNS4_1CILi1EEESB_SB_EEENS1_35KernelTmaWarpSpecializedCooperativeEEENS5_IJNSA_ILi128EEESF_NSA_ILi64EEEEEENS_6half_tENS5_IJSB_llEEESI_SJ_NS4_8TiledMMAINS4_8MMA_AtomIJNS4_4SM904GMMA26MMA_64x128x16_F32F16F16_SSILNSN_5MajorE1ELSP_1ELNSN_7ScaleInE1ELSQ_1EEEEEENS4_6LayoutINS5_IJNSA_ILi2EEESB_SB_EEENS5_IJSB_NSA_ILi0EEESW_EEEEENS5_IJNS4_10UnderscoreESZ_SZ_EEEEENS4_13SM90_TMA_LOADENS4_14ComposedLayoutINS4_7SwizzleILi3ELi4ELi3EEENS4_18smem_ptr_flag_bitsILi16EEENST_INS5_IJSG_NSA_ILi8EEEEEENS5_IJSB_SG_EEEEEEEvNS4_8identityES12_S1C_vS1D_EENS_8epilogue10collective6detail29Sm90TmaWarpSpecializedAdapterINS1G_15DefaultEpilogueISI_NS5_IJlSB_lEEES1K_NS1F_6thread17LinearCombinationISI_Li1EffLNS1L_9ScaleType4KindE0ELNS_15FloatRoundStyleE2ESI_EENS1_15EpilogueDefaultEEEEEvvEEEEvNT_6ParamsE)
	.align		4
        /*000c*/ 	.word	index@(__assertfail)
	.align		4
        /*0010*/ 	.word	0x00000000
	.align		4
        /*0014*/ 	.word	0xfffffffe
	.align		4
        /*0018*/ 	.word	0x00000000
	.align		4
        /*001c*/ 	.word	0xfffffffd
	.align		4
        /*0020*/ 	.word	0x00000000
	.align		4
        /*0024*/ 	.word	0xfffffffc


//--------------------- .nv.constant4             --------------------------
	.section	.nv.constant4,"a",@progbits
	.align	8
	.align		8
.nv.constant4:
        /*0000*/ 	.dword	__assertfail
	.align		8
        /*0008*/ 	.dword	__unnamed_1
	.align		8
        /*0010*/ 	.dword	_ZN40_INTERNAL_2a643793_4_k_cu_6241eb23_308864cuda3std3__45__cpo5beginE
	.align		8
        /*0018*/ 	.dword	_ZN40_INTERNAL_2a643793_4_k_cu_6241eb23_308864cuda3std3__45__cpo3endE
	.align		8
        /*0020*/ 	.dword	_ZN40_INTERNAL_2a643793_4_k_cu_6241eb23_308864cuda3std3__45__cpo6cbeginE
	.align		8
        /*0028*/ 	.dword	_ZN40_INTERNAL_2a643793_4_k_cu_6241eb23_308864cuda3std3__45__cpo4cendE
	.align		8
        /*0030*/ 	.dword	_ZN40_INTERNAL_2a643793_4_k_cu_6241eb23_308864cuda3std3__442_GLOBAL__N__2a643793_4_k_cu_6241eb23_308866ignoreE
	.align		8
        /*0038*/ 	.dword	_ZN40_INTERNAL_2a643793_4_k_cu_6241eb23_308864cuda3std3__419piecewise_constructE
	.align		8
        /*0040*/ 	.dword	_ZN40_INTERNAL_2a643793_4_k_cu_6241eb23_308864cuda3std3__48in_placeE
	.align		8
        /*0048*/ 	.dword	_ZN40_INTERNAL_2a643793_4_k_cu_6241eb23_308864cuda3std6ranges3__45__cpo4swapE
	.align		8
        /*0050*/ 	.dword	_ZN40_INTERNAL_2a643793_4_k_cu_6241eb23_308864cuda3std6ranges3__45__cpo9iter_moveE
	.align		8
        /*0058*/ 	.dword	_ZN40_INTERNAL_2a643793_4_k_cu_6241eb23_308864cute7productE
	.align		8
        /*0060*/ 	.dword	_ZN40_INTERNAL_2a643793_4_k_cu_6241eb23_308864cute1_E
	.align		8
        /*0068*/ 	.dword	$str$22
	.align		8
        /*0070*/ 	.dword	$str$23


//--------------------- .text._ZN7cutlass13device_kernelINS_4gemm6kernel13GemmUniversalIN4cute5tupleIJiiiiEEENS1_10collective13CollectiveMmaINS1_34MainloopSm90TmaGmmaWarpSpecializedILi6ENS5_IJNS4_1CILi1EEESB_SB_EEENS1_35KernelTmaWarpSpecializedCooperativeEEENS5_IJNSA_ILi128EEESF_NSA_ILi64EEEEEENS_6half_tENS5_IJSB_llEEESI_SJ_NS4_8TiledMMAINS4_8MMA_AtomIJNS4_4SM904GMMA26MMA_64x128x16_F32F16F16_SSILNSN_5MajorE1ELSP_1ELNSN_7ScaleInE1ELSQ_1EEEEEENS4_6LayoutINS5_IJNSA_ILi2EEESB_SB_EEENS5_IJSB_NSA_ILi0EEESW_EEEEENS5_IJNS4_10UnderscoreESZ_SZ_EEEEENS4_13SM90_TMA_LOADENS4_14ComposedLayoutINS4_7SwizzleILi3ELi4ELi3EEENS4_18smem_ptr_flag_bitsILi16EEENST_INS5_IJSG_NSA_ILi8EEEEEENS5_IJSB_SG_EEEEEEEvNS4_8identityES12_S1C_vS1D_EENS_8epilogue10collective6detail29Sm90TmaWarpSpecializedAdapterINS1G_15DefaultEpilogueISI_NS5_IJlSB_lEEES1K_NS1F_6thread17LinearCombinationISI_Li1EffLNS1L_9ScaleType4KindE0ELNS_15FloatRoundStyleE2ESI_EENS1_15EpilogueDefaultEEEEEvvEEEEvNT_6ParamsE --------------------------
	.section	.text._ZN7cutlass13device_kernelINS_4gemm6kernel13GemmUniversalIN4cute5tupleIJiiiiEEENS1_10collective13CollectiveMmaINS1_34MainloopSm90TmaGmmaWarpSpecializedILi6ENS5_IJNS4_1CILi1EEESB_SB_EEENS1_35KernelTmaWarpSpecializedCooperativeEEENS5_IJNSA_ILi128EEESF_NSA_ILi64EEEEEENS_6half_tENS5_IJSB_llEEESI_SJ_NS4_8TiledMMAINS4_8MMA_AtomIJNS4_4SM904GMMA26MMA_64x128x16_F32F16F16_SSILNSN_5MajorE1ELSP_1ELNSN_7ScaleInE1ELSQ_1EEEEEENS4_6LayoutINS5_IJNSA_ILi2EEESB_SB_EEENS5_IJSB_NSA_ILi0EEESW_EEEEENS5_IJNS4_10UnderscoreESZ_SZ_EEEEENS4_13SM90_TMA_LOADENS4_14ComposedLayoutINS4_7SwizzleILi3ELi4ELi3EEENS4_18smem_ptr_flag_bitsILi16EEENST_INS5_IJSG_NSA_ILi8EEEEEENS5_IJSB_SG_EEEEEEEvNS4_8identityES12_S1C_vS1D_EENS_8epilogue10collective6detail29Sm90TmaWarpSpecializedAdapterINS1G_15DefaultEpilogueISI_NS5_IJlSB_lEEES1K_NS1F_6thread17LinearCombinationISI_Li1EffLNS1L_9ScaleType4KindE0ELNS_15FloatRoundStyleE2ESI_EENS1_15EpilogueDefaultEEEEEvvEEEEvNT_6ParamsE,"ax",@progbits
	.align	128
.text._ZN7cutlass13device_kernelINS_4gemm6kernel13GemmUniversalIN4cute5tupleIJiiiiEEENS1_10collective13CollectiveMmaINS1_34MainloopSm90TmaGmmaWarpSpecializedILi6ENS5_IJNS4_1CILi1EEESB_SB_EEENS1_35KernelTmaWarpSpecializedCooperativeEEENS5_IJNSA_ILi128EEESF_NSA_ILi64EEEEEENS_6half_tENS5_IJSB_llEEESI_SJ_NS4_8TiledMMAINS4_8MMA_AtomIJNS4_4SM904GMMA26MMA_64x128x16_F32F16F16_SSILNSN_5MajorE1ELSP_1ELNSN_7ScaleInE1ELSQ_1EEEEEENS4_6LayoutINS5_IJNSA_ILi2EEESB_SB_EEENS5_IJSB_NSA_ILi0EEESW_EEEEENS5_IJNS4_10UnderscoreESZ_SZ_EEEEENS4_13SM90_TMA_LOADENS4_14ComposedLayoutINS4_7SwizzleILi3ELi4ELi3EEENS4_18smem_ptr_flag_bitsILi16EEENST_INS5_IJSG_NSA_ILi8EEEEEENS5_IJSB_SG_EEEEEEEvNS4_8identityES12_S1C_vS1D_EENS_8epilogue10collective6detail29Sm90TmaWarpSpecializedAdapterINS1G_15DefaultEpilogueISI_NS5_IJlSB_lEEES1K_NS1F_6thread17LinearCombinationISI_Li1EffLNS1L_9ScaleType4KindE0ELNS_15FloatRoundStyleE2ESI_EENS1_15EpilogueDefaultEEEEEvvEEEEvNT_6ParamsE:
        .type           _ZN7cutlass13device_kernelINS_4gemm6kernel13GemmUniversalIN4cute5tupleIJiiiiEEENS1_10collective13CollectiveMmaINS1_34MainloopSm90TmaGmmaWarpSpecializedILi6ENS5_IJNS4_1CILi1EEESB_SB_EEENS1_35KernelTmaWarpSpecializedCooperativeEEENS5_IJNSA_ILi128EEESF_NSA_ILi64EEEEEENS_6half_tENS5_IJSB_llEEESI_SJ_NS4_8TiledMMAINS4_8MMA_AtomIJNS4_4SM904GMMA26MMA_64x128x16_F32F16F16_SSILNSN_5MajorE1ELSP_1ELNSN_7ScaleInE1ELSQ_1EEEEEENS4_6LayoutINS5_IJNSA_ILi2EEESB_SB_EEENS5_IJSB_NSA_ILi0EEESW_EEEEENS5_IJNS4_10UnderscoreESZ_SZ_EEEEENS4_13SM90_TMA_LOADENS4_14ComposedLayoutINS4_7SwizzleILi3ELi4ELi3EEENS4_18smem_ptr_flag_bitsILi16EEENST_INS5_IJSG_NSA_ILi8EEEEEENS5_IJSB_SG_EEEEEEEvNS4_8identityES12_S1C_vS1D_EENS_8epilogue10collective6detail29Sm90TmaWarpSpecializedAdapterINS1G_15DefaultEpilogueISI_NS5_IJlSB_lEEES1K_NS1F_6thread17LinearCombinationISI_Li1EffLNS1L_9ScaleType4KindE0ELNS_15FloatRoundStyleE2ESI_EENS1_15EpilogueDefaultEEEEEvvEEEEvNT_6ParamsE,@function
        .size           _ZN7cutlass13device_kernelINS_4gemm6kernel13GemmUniversalIN4cute5tupleIJiiiiEEENS1_10collective13CollectiveMmaINS1_34MainloopSm90TmaGmmaWarpSpecializedILi6ENS5_IJNS4_1CILi1EEESB_SB_EEENS1_35KernelTmaWarpSpecializedCooperativeEEENS5_IJNSA_ILi128EEESF_NSA_ILi64EEEEEENS_6half_tENS5_IJSB_llEEESI_SJ_NS4_8TiledMMAINS4_8MMA_AtomIJNS4_4SM904GMMA26MMA_64x128x16_F32F16F16_SSILNSN_5MajorE1ELSP_1ELNSN_7ScaleInE1ELSQ_1EEEEEENS4_6LayoutINS5_IJNSA_ILi2EEESB_SB_EEENS5_IJSB_NSA_ILi0EEESW_EEEEENS5_IJNS4_10UnderscoreESZ_SZ_EEEEENS4_13SM90_TMA_LOADENS4_14ComposedLayoutINS4_7SwizzleILi3ELi4ELi3EEENS4_18smem_ptr_flag_bitsILi16EEENST_INS5_IJSG_NSA_ILi8EEEEEENS5_IJSB_SG_EEEEEEEvNS4_8identityES12_S1C_vS1D_EENS_8epilogue10collective6detail29Sm90TmaWarpSpecializedAdapterINS1G_15DefaultEpilogueISI_NS5_IJlSB_lEEES1K_NS1F_6thread17LinearCombinationISI_Li1EffLNS1L_9ScaleType4KindE0ELNS_15FloatRoundStyleE2ESI_EENS1_15EpilogueDefaultEEEEEvvEEEEvNT_6ParamsE,(.L_x_198 - _ZN7cutlass13device_kernelINS_4gemm6kernel13GemmUniversalIN4cute5tupleIJiiiiEEENS1_10collective13CollectiveMmaINS1_34MainloopSm90TmaGmmaWarpSpecializedILi6ENS5_IJNS4_1CILi1EEESB_SB_EEENS1_35KernelTmaWarpSpecializedCooperativeEEENS5_IJNSA_ILi128EEESF_NSA_ILi64EEEEEENS_6half_tENS5_IJSB_llEEESI_SJ_NS4_8TiledMMAINS4_8MMA_AtomIJNS4_4SM904GMMA26MMA_64x128x16_F32F16F16_SSILNSN_5MajorE1ELSP_1ELNSN_7ScaleInE1ELSQ_1EEEEEENS4_6LayoutINS5_IJNSA_ILi2EEESB_SB_EEENS5_IJSB_NSA_ILi0EEESW_EEEEENS5_IJNS4_10UnderscoreESZ_SZ_EEEEENS4_13SM90_TMA_LOADENS4_14ComposedLayoutINS4_7SwizzleILi3ELi4ELi3EEENS4_18smem_ptr_flag_bitsILi16EEENST_INS5_IJSG_NSA_ILi8EEEEEENS5_IJSB_SG_EEEEEEEvNS4_8identityES12_S1C_vS1D_EENS_8epilogue10collective6detail29Sm90TmaWarpSpecializedAdapterINS1G_15DefaultEpilogueISI_NS5_IJlSB_lEEES1K_NS1F_6thread17LinearCombinationISI_Li1EffLNS1L_9ScaleType4KindE0ELNS_15FloatRoundStyleE2ESI_EENS1_15EpilogueDefaultEEEEEvvEEEEvNT_6ParamsE)
        .other          _ZN7cutlass13device_kernelINS_4gemm6kernel13GemmUniversalIN4cute5tupleIJiiiiEEENS1_10collective13CollectiveMmaINS1_34MainloopSm90TmaGmmaWarpSpecializedILi6ENS5_IJNS4_1CILi1EEESB_SB_EEENS1_35KernelTmaWarpSpecializedCooperativeEEENS5_IJNSA_ILi128EEESF_NSA_ILi64EEEEEENS_6half_tENS5_IJSB_llEEESI_SJ_NS4_8TiledMMAINS4_8MMA_AtomIJNS4_4SM904GMMA26MMA_64x128x16_F32F16F16_SSILNSN_5MajorE1ELSP_1ELNSN_7ScaleInE1ELSQ_1EEEEEENS4_6LayoutINS5_IJNSA_ILi2EEESB_SB_EEENS5_IJSB_NSA_ILi0EEESW_EEEEENS5_IJNS4_10UnderscoreESZ_SZ_EEEEENS4_13SM90_TMA_LOADENS4_14ComposedLayoutINS4_7SwizzleILi3ELi4ELi3EEENS4_18smem_ptr_flag_bitsILi16EEENST_INS5_IJSG_NSA_ILi8EEEEEENS5_IJSB_SG_EEEEEEEvNS4_8identityES12_S1C_vS1D_EENS_8epilogue10collective6detail29Sm90TmaWarpSpecializedAdapterINS1G_15DefaultEpilogueISI_NS5_IJlSB_lEEES1K_NS1F_6thread17LinearCombinationISI_Li1EffLNS1L_9ScaleType4KindE0ELNS_15FloatRoundStyleE2ESI_EENS1_15EpilogueDefaultEEEEEvvEEEEvNT_6ParamsE,@"STO_CUDA_ENTRY STV_DEFAULT"
_ZN7cutlass13device_kernelINS_4gemm6kernel13GemmUniversalIN4cute5tupleIJiiiiEEENS1_10collective13CollectiveMmaINS1_34MainloopSm90TmaGmmaWarpSpecializedILi6ENS5_IJNS4_1CILi1EEESB_SB_EEENS1_35KernelTmaWarpSpecializedCooperativeEEENS5_IJNSA_ILi128EEESF_NSA_ILi64EEEEEENS_6half_tENS5_IJSB_llEEESI_SJ_NS4_8TiledMMAINS4_8MMA_AtomIJNS4_4SM904GMMA26MMA_64x128x16_F32F16F16_SSILNSN_5MajorE1ELSP_1ELNSN_7ScaleInE1ELSQ_1EEEEEENS4_6LayoutINS5_IJNSA_ILi2EEESB_SB_EEENS5_IJSB_NSA_ILi0EEESW_EEEEENS5_IJNS4_10UnderscoreESZ_SZ_EEEEENS4_13SM90_TMA_LOADENS4_14ComposedLayoutINS4_7SwizzleILi3ELi4ELi3EEENS4_18smem_ptr_flag_bitsILi16EEENST_INS5_IJSG_NSA_ILi8EEEEEENS5_IJSB_SG_EEEEEEEvNS4_8identityES12_S1C_vS1D_EENS_8epilogue10collective6detail29Sm90TmaWarpSpecializedAdapterINS1G_15DefaultEpilogueISI_NS5_IJlSB_lEEES1K_NS1F_6thread17LinearCombinationISI_Li1EffLNS1L_9ScaleType4KindE0ELNS_15FloatRoundStyleE2ESI_EENS1_15EpilogueDefaultEEEEEvvEEEEvNT_6ParamsE:
[----:B------:R-:W0:Y:S01]  /*0000*/  LDC R1, c[0x0][0x28] ;  /* 0x00000a00ff017b82 */ /* 0x000e220000000800 */
[----:B------:R-:W1:Y:S01]  /*0010*/  S2R R3, SR_TID.X ;  /* 0x0000000000037919 */ /* 0x000e620000002100 */
[----:B------:R-:W-:Y:S01]  /*0020*/  ELECT P0, URZ, PT ;  /* 0x00000000003f782f */ /* 0x000fe20003800000 */
[----:B------:R-:W-:Y:S01]  /*0030*/  BSSY B0, `(.L_x_0) ;  /* 0x000000f000007945 */ /* 0x000fe20003800000 */
[--C-:B-1----:R-:W-:Y:S02]  /*0040*/  SHF.R.U32.HI R0, RZ, 0x5, R3.reuse ;  /* 0x00000005ff007819 */ /* 0x102fe40000011603 */
[----:B------:R-:W-:-:S03]  /*0050*/  SHF.R.U32.HI R14, RZ, 0x7, R3 ;  /* 0x00000007ff0e7819 */ /* 0x000fc60000011603 */
[----:B------:R-:W1:Y:S04]  /*0060*/  SHFL.IDX PT, R4, R0, RZ, 0x1f ;  /* 0x00001fff00047589 */ /* 0x000e6800000e0000 */
[----:B------:R2:W3:Y:S01]  /*0070*/  SHFL.IDX PT, R10, R14, RZ, 0x1f ;  /* 0x00001fff0e0a7589 */ /* 0x0004e200000e0000 */
[----:B-1----:R-:W-:-:S13]  /*0080*/  ISETP.NE.OR P0, PT, R4, RZ, !P0 ;  /* 0x000000ff0400720c */ /* 0x002fda0004705670 */
[----:B0-23--:R-:W-:Y:S05]  /*0090*/  @P0 BRA `(.L_x_1) ;  /* 0x0000000000200947 */ /* 0x00dfea0003800000 */
[----:B------:R-:W-:Y:S02]  /*00a0*/  ULDC.64 UR4, c[0x0][0x198] ;  /* 0x0000660000047ab9 */ /* 0x000fe40000000a00 */
[----:B------:R-:W-:Y:S02]  /*00b0*/  UIADD3 UR6, UP0, UR4, 0xf0, URZ ;  /* 0x000000f004067890 */ /* 0x000fe4000ff1e03f */
[----:B------:R-:W-:Y:S02]  /*00c0*/  UIADD3 UR4, UP1, UR4, 0x1f0, URZ ;  /* 0x000001f004047890 */ /* 0x000fe4000ff3e03f */
[----:B------:R-:W-:Y:S02]  /*00d0*/  UIADD3.X UR7, URZ, UR5, URZ, UP0, !UPT ;  /* 0x000000053f077290 */ /* 0x000fe400087fe43f */
[----:B------:R-:W-:-:S07]  /*00e0*/  UIADD3.X UR5, URZ, UR5, URZ, UP1, !UPT ;  /* 0x000000053f057290 */ /* 0x000fce0008ffe43f */
[----:B------:R0:W-:Y:S02]  /*00f0*/  UTMACCTL.PF [UR6] ;  /* 0x00000000060079b9 */ /* 0x0001e40008040000 */
[----:B------:R0:W-:Y:S02]  /*0100*/  UTMACCTL.PF [UR4] ;  /* 0x00000000040079b9 */ /* 0x0001e40008040000 */
[----:B0-----:R-:W-:Y:S01]  /*0110*/  NOP ;  /* 0x0000000000007918 */ /* 0x001fe20000000000 */
.L_x_1:
[----:B------:R-:W-:Y:S05]  /*0120*/  BSYNC B0 ;  /* 0x0000000000007941 */ /* 0x000fea0003800000 */
.L_x_0:
[----:B------:R-:W0:Y:S02]  /*0130*/  SHFL.IDX PT, R2, R0, RZ, 0x1f ;  /* 0x00001fff00027589 */ /* 0x000e2400000e0000 */
[----:B0-----:R-:W-:-:S13]  /*0140*/  ISETP.NE.AND P0, PT, R2, RZ, PT ;  /* 0x000000ff0200720c */ /* 0x001fda0003f05270 */
[----:B------:R-:W-:Y:S05]  /*0150*/  @P0 BRA `(.L_x_2) ;  /* 0x0000000000680947 */ /* 0x000fea0003800000 */
[----:B------:R-:W0:Y:S01]  /*0160*/  S2UR UR8, SR_CgaCtaId ;  /* 0x00000000000879c3 */ /* 0x000e220000008800 */
[----:B------:R-:W-:Y:S01]  /*0170*/  UMOV UR4, 0x400 ;  /* 0x0000040000047882 */ /* 0x000fe20000000000 */
[----:B------:R-:W-:Y:S01]  /*0180*/  UMOV UR5, 0x1 ;  /* 0x0000000100057882 */ /* 0x000fe20000000000 */
[----:B------:R-:W-:Y:S01]  /*0190*/  UMOV UR6, 0x100 ;  /* 0x0000010000067882 */ /* 0x000fe20000000000 */
[----:B------:R-:W-:Y:S01]  /*01a0*/  ELECT P0, URZ, PT ;  /* 0x00000000003f782f */ /* 0x000fe20003800000 */
[----:B------:R-:W-:-:S04]  /*01b0*/  UIADD3 UR6, -UR6, 0x100000, URZ ;  /* 0x0010000006067890 */ /* 0x000fc8000fffe13f */
[----:B------:R-:W-:Y:S02]  /*01c0*/  USHF.L.U32 UR7, UR6, 0xb, URZ ;  /* 0x0000000b06077899 */ /* 0x000fe4000800063f */
[----:B------:R-:W-:Y:S02]  /*01d0*/  USHF.L.U32 UR6, UR6, 0x1, URZ ;  /* 0x0000000106067899 */ /* 0x000fe4000800063f */
[----:B0-----:R-:W-:Y:S02]  /*01e0*/  ULEA UR8, UR8, UR4, 0x18 ;  /* 0x0000000408087291 */ /* 0x001fe4000f8ec03f */
[----:B------:R-:W-:-:S04]  /*01f0*/  UIADD3 UR4, -UR5, 0x100000, URZ ;  /* 0x0010000005047890 */ /* 0x000fc8000fffe13f */
[----:B------:R-:W-:Y:S02]  /*0200*/  USHF.L.U32 UR5, UR4, 0xb, URZ ;  /* 0x0000000b04057899 */ /* 0x000fe4000800063f */
[----:B------:R-:W-:Y:S01]  /*0210*/  USHF.L.U32 UR4, UR4, 0x1, URZ ;  /* 0x0000000104047899 */ /* 0x000fe2000800063f */
[----:B------:R-:W0:Y:S11]  /*0220*/  FENCE.VIEW.ASYNC.S ;  /* 0x00000000000073c6 */ /* 0x000e360000000000 */
[----:B0-----:R0:W1:Y:S01]  /*0230*/  SYNCS.EXCH.64 URZ, [UR8], UR4 ;  /* 0x00000004083f75b2 */ /* 0x0010620008000100 */
[----:B------:R0:W2:Y:S01]  /*0240*/  SYNCS.EXCH.64 URZ, [UR8+0x30], UR6 ;  /* 0x00003006083f75b2 */ /* 0x0000a20008000100 */
[----:B------:R0:W3:Y:S01]  /*0250*/  SYNCS.EXCH.64 URZ, [UR8+0x8], UR4 ;  /* 0x00000804083f75b2 */ /* 0x0000e20008000100 */
[----:B------:R0:W4:Y:S01]  /*0260*/  SYNCS.EXCH.64 URZ, [UR8+0x38], UR6 ;  /* 0x00003806083f75b2 */ /* 0x0001220008000100 */
[----:B------:R0:W0:Y:S01]  /*0270*/  SYNCS.EXCH.64 URZ, [UR8+0x10], UR4 ;  /* 0x00001004083f75b2 */ /* 0x0000220008000100 */
[----:B------:R0:W0:Y:S01]  /*0280*/  SYNCS.EXCH.64 URZ, [UR8+0x40], UR6 ;  /* 0x00004006083f75b2 */ /* 0x0000220008000100 */
[----:B------:R0:W0:Y:S01]  /*0290*/  SYNCS.EXCH.64 URZ, [UR8+0x18], UR4 ;  /* 0x00001804083f75b2 */ /* 0x0000220008000100 */
[----:B------:R0:W0:Y:S01]  /*02a0*/  SYNCS.EXCH.64 URZ, [UR8+0x48], UR6 ;  /* 0x00004806083f75b2 */ /* 0x0000220008000100 */
[----:B------:R0:W0:Y:S01]  /*02b0*/  SYNCS.EXCH.64 URZ, [UR8+0x20], UR4 ;  /* 0x00002004083f75b2 */ /* 0x0000220008000100 */
[----:B------:R0:W0:Y:S01]  /*02c0*/  SYNCS.EXCH.64 URZ, [UR8+0x50], UR6 ;  /* 0x00005006083f75b2 */ /* 0x0000220008000100 */
[----:B------:R0:W0:Y:S01]  /*02d0*/  SYNCS.EXCH.64 URZ, [UR8+0x28], UR4 ;  /* 0x00002804083f75b2 */ /* 0x0000220008000100 */
[----:B------:R0:W0:Y:S01]  /*02e0*/  SYNCS.EXCH.64 URZ, [UR8+0x58], UR6 ;  /* 0x00005806083f75b2 */ /* 0x0000220008000100 */
[----:B------:R-:W-:Y:S01]  /*02f0*/  NOP ;  /* 0x0000000000007918 */ /* 0x000fe20000000000 */
.L_x_2:
[----:B------:R-:W5:Y:S01]  /*0300*/  SHFL.IDX PT, R0, R0, RZ, 0x1f ;  /* 0x00001fff00007589 */ /* 0x000f6200000e0000 */
[----:B------:R-:W-:Y:S01]  /*0310*/  ELECT P0, URZ, PT ;  /* 0x00000000003f782f */ /* 0x000fe20003800000 */
[----:B------:R-:W1:Y:S01]  /*0320*/  LDC R2, c[0x0][0x65c] ;  /* 0x00019700ff027b82 */ /* 0x000e620000000800 */
[----:B------:R-:W-:Y:S01]  /*0330*/  SHF.R.S32.HI R7, RZ, 0x1f, R4 ;  /* 0x0000001fff077819 */ /* 0x000fe20000011404 */
[----:B------:R-:W2:Y:S01]  /*0340*/  S2R R5, SR_CTAID.Y ;  /* 0x0000000000057919 */ /* 0x000ea20000002600 */
[----:B0-----:R-:W-:Y:S01]  /*0350*/  UMOV UR4, 0x20 ;  /* 0x0000002000047882 */ /* 0x001fe20000000000 */
[----:B------:R-:W-:Y:S01]  /*0360*/  NOP ;  /* 0x0000000000007918 */ /* 0x000fe20000000000 */
[----:B------:R-:W-:Y:S01]  /*0370*/  LEA.HI R7, R7, R4, RZ, 0x2 ;  /* 0x0000000407077211 */ /* 0x000fe200078f10ff */
[----:B------:R-:W0:Y:S01]  /*0380*/  S2R R6, SR_CTAID.X ;  /* 0x0000000000067919 */ /* 0x000e220000002500 */
[----:B------:R-:W-:Y:S01]  /*0390*/  ISETP.NE.AND P2, PT, R10, RZ, PT ;  /* 0x000000ff0a00720c */ /* 0x000fe20003f45270 */
[----:B------:R-:W-:Y:S01]  /*03a0*/  NOP ;  /* 0x0000000000007918 */ /* 0x000fe20000000000 */
[----:B------:R-:W-:-:S02]  /*03b0*/  LOP3.LUT R7, R7, 0xfffffffc, RZ, 0xc0, !PT ;  /* 0xfffffffc07077812 */ /* 0x000fc400078ec0ff */
[----:B-----5:R-:W-:Y:S02]  /*03c0*/  ISETP.NE.OR P0, PT, R0, RZ, !P0 ;  /* 0x000000ff0000720c */ /* 0x020fe40004705670 */
[----:B-1----:R-:W-:-:S04]  /*03d0*/  ISETP.NE.AND P3, PT, R2, 0x1, PT ;  /* 0x000000010200780c */ /* 0x002fc80003f65270 */
[----:B------:R-:W-:Y:S01]  /*03e0*/  P2R R0, PR, RZ, 0x8 ;  /* 0x00000008ff007803 */ /* 0x000fe20000000000 */
[----:B------:R-:W-:Y:S01]  /*03f0*/  IMAD.IADD R0, R4, 0x1, -R7 ;  /* 0x0000000104007824 */ /* 0x000fe200078e0a07 */
[----:B------:R-:W-:Y:S01]  /*0400*/  LOP3.LUT R4, R3, 0x7f, RZ, 0xc0, !PT ;  /* 0x0000007f03047812 */ /* 0x000fe200078ec0ff */
[----:B------:R-:W-:-:S03]  /*0410*/  IMAD.MOV.U32 R7, RZ, RZ, RZ ;  /* 0x000000ffff077224 */ /* 0x000fc600078e00ff */
[----:B------:R-:W-:Y:S01]  /*0420*/  ISETP.NE.AND P1, PT, R0, 0x3, PT ;  /* 0x000000030000780c */ /* 0x000fe20003f25270 */
[----:B------:R-:W-:Y:S01]  /*0430*/  VOTEU.ALL UP0, P0 ;  /* 0x00000000003f7886 */ /* 0x000fe20000000000 */
[----:B------:R-:W-:Y:S01]  /*0440*/  VOTEU.ALL UP1, P0 ;  /* 0x00000000003f7886 */ /* 0x000fe20000020000 */
[----:B------:R-:W0:Y:S01]  /*0450*/  @P3 LDC R17, c[0x0][0x10] ;  /* 0x00000400ff113b82 */ /* 0x000e220000000800 */
[----:B--2---:R-:W-:Y:S02]  /*0460*/  @P3 IMAD.MOV.U32 R8, RZ, RZ, R5 ;  /* 0x000000ffff083224 */ /* 0x004fe400078e0005 */
[----:B------:R-:W-:Y:S01]  /*0470*/  @!UP0 UMOV UR6, 0x400 ;  /* 0x0000040000068882 */ /* 0x000fe20000000000 */
[----:B------:R-:W-:-:S04]  /*0480*/  @!UP0 UIADD3 UR4, -UR4, 0x100000, URZ ;  /* 0x0010000004048890 */ /* 0x000fc8000fffe13f */
[----:B------:R-:W-:Y:S02]  /*0490*/  @!UP0 USHF.L.U32 UR5, UR4, 0xb, URZ ;  /* 0x0000000b04058899 */ /* 0x000fe4000800063f */
[----:B------:R-:W-:Y:S01]  /*04a0*/  @!UP0 USHF.L.U32 UR4, UR4, 0x1, URZ ;  /* 0x0000000104048899 */ /* 0x000fe2000800063f */
[----:B------:R-:W-:Y:S01]  /*04b0*/  @P3 IMAD.MOV.U32 R9, RZ, RZ, RZ ;  /* 0x000000ffff093224 */ /* 0x000fe200078e00ff */
[----:B------:R-:W1:Y:S08]  /*04c0*/  @!UP0 S2UR UR7, SR_CgaCtaId ;  /* 0x00000000000789c3 */ /* 0x000e700000008800 */
[----:B------:R-:W2:Y:S01]  /*04d0*/  @!P3 LDC R11, c[0x0][0xc] ;  /* 0x00000300ff0bbb82 */ /* 0x000ea20000000800 */
[----:B0-----:R-:W-:Y:S01]  /*04e0*/  @P3 IMAD.WIDE.U32 R16, R6, R17, R8 ;  /* 0x0000001106103225 */ /* 0x001fe200078e0008 */
[----:B-1----:R-:W-:Y:S01]  /*04f0*/  @!UP0 ULEA UR8, UR7, UR6, 0x18 ;  /* 0x0000000607088291 */ /* 0x002fe2000f8ec03f */
[----:B------:R-:W-:-:S02]  /*0500*/  VOTEU.ALL UP0, P0 ;  /* 0x00000000003f7886 */ /* 0x000fc40000000000 */
[----:B------:R-:W-:Y:S01]  /*0510*/  ULDC UR6, c[0x0][0xc] ;  /* 0x0000030000067ab9 */ /* 0x000fe20000000800 */
[----:B------:R-:W-:Y:S01]  /*0520*/  ISETP.EQ.OR P0, PT, R0, RZ, !P1 ;  /* 0x000000ff0000720c */ /* 0x000fe20004f02670 */
[----:B------:R-:W-:-:S03]  /*0530*/  ULDC UR7, c[0x0][0x10] ;  /* 0x0000040000077ab9 */ /* 0x000fc60000000800 */
[C---:B------:R-:W-:Y:S01]  /*0540*/  ISETP.EQ.AND P0, PT, R10.reuse, RZ, P0 ;  /* 0x000000ff0a00720c */ /* 0x040fe20000702270 */
[----:B------:R-:W-:Y:S02]  /*0550*/  VIADD R10, R10, 0xffffffff ;  /* 0xffffffff0a0a7836 */ /* 0x000fe40000000000 */
[----:B--2---:R-:W-:Y:S01]  /*0560*/  @!P3 IMAD.WIDE.U32 R8, R11, R5, R6 ;  /* 0x000000050b08b225 */ /* 0x004fe200078e0006 */
[----:B------:R-:W0:Y:S02]  /*0570*/  FENCE.VIEW.ASYNC.S ;  /* 0x00000000000073c6 */ /* 0x000e240000000000 */
[----:B0-----:R-:W3:Y:S01]  /*0580*/  @!UP0 SYNCS.EXCH.64 URZ, [UR8+0x70], UR4 ;  /* 0x00007004083f85b2 */ /* 0x001ee20008000100 */
[----:B------:R-:W-:Y:S01]  /*0590*/  SEL R18, RZ, 0x1, !P0 ;  /* 0x00000001ff127807 */ /* 0x000fe20004000000 */
[----:B------:R-:W-:Y:S01]  /*05a0*/  @P3 IMAD.MOV.U32 R11, RZ, RZ, RZ ;  /* 0x000000ffff0b3224 */ /* 0x000fe200078e00ff */
[----:B------:R-:W-:Y:S01]  /*05b0*/  ISETP.GE.U32.AND P1, PT, R10, 0x2, PT ;  /* 0x000000020a00780c */ /* 0x000fe20003f26070 */
[----:B------:R-:W-:-:S02]  /*05c0*/  @!P3 IMAD.MOV.U32 R16, RZ, RZ, R8 ;  /* 0x000000ffff10b224 */ /* 0x000fc400078e0008 */
[----:B------:R-:W-:Y:S01]  /*05d0*/  @P3 IMAD.IADD R17, R17, 0x1, R11 ;  /* 0x0000000111113824 */ /* 0x000fe200078e020b */
[----:B------:R-:W-:Y:S01]  /*05e0*/  SEL R18, R18, 0x2, P1 ;  /* 0x0000000212127807 */ /* 0x000fe20000800000 */
[----:B------:R-:W-:Y:S01]  /*05f0*/  @!P3 IMAD.MOV.U32 R17, RZ, RZ, R9 ;  /* 0x000000ffff11b224 */ /* 0x000fe200078e0009 */
[----:B------:R0:W3:Y:S01]  /*0600*/  @!UP1 SYNCS.EXCH.64 URZ, [UR8+0x78], UR4 ;  /* 0x00007804083f95b2 */ /* 0x0000e20008000100 */
[----:B------:R-:W-:Y:S01]  /*0610*/  NOP ;  /* 0x0000000000007918 */ /* 0x000fe20000000000 */
[----:B0-----:R-:W-:-:S03]  /*0620*/  UIMAD.WIDE.U32 UR4, UR6, UR7, URZ ;  /* 0x00000007060472a5 */ /* 0x001fc6000f8e003f */
[----:B------:R-:W-:Y:S02]  /*0630*/  ULDC UR6, c[0x0][0x14] ;  /* 0x0000050000067ab9 */ /* 0x000fe40000000800 */
[----:B------:R-:W-:Y:S02]  /*0640*/  UIMAD.WIDE.U32 UR36, UR4, UR6, URZ ;  /* 0x00000006042472a5 */ /* 0x000fe4000f8e003f */
[----:B------:R-:W-:-:S04]  /*0650*/  UIMAD UR42, UR5, UR6, URZ ;  /* 0x00000006052a72a4 */ /* 0x000fc8000f8e023f */
[----:B------:R-:W-:Y:S01]  /*0660*/  UIADD3 UR42, UR37, UR42, URZ ;  /* 0x0000002a252a7290 */ /* 0x000fe2000fffe03f */
[----:B---34-:R-:W-:Y:S06]  /*0670*/  BAR.SYNC.DEFER_BLOCKING 0x0 ;  /* 0x0000000000007b1d */ /* 0x018fec0000010000 */
[----:B------:R-:W-:Y:S05]  /*0680*/  @!P2 BRA `(.L_x_3) ;  /* 0x0000005c00aca947 */ /* 0x000fea0003800000 */
[----:B------:R-:W-:-:S13]  /*0690*/  ISETP.GT.U32.AND P0, PT, R10, 0x1, PT ;  /* 0x000000010a00780c */ /* 0x000fda0003f04070 */
[----:B------:R-:W-:Y:S05]  /*06a0*/  @P0 EXIT ;  /* 0x000000000000094d */ /* 0x000fea0003800000 */
[----:B------:R-:W-:Y:S01]  /*06b0*/  ULDC.64 UR4, c[0x0][0x650] ;  /* 0x0001940000047ab9 */ /* 0x000fe20000000a00 */
[----:B------:R-:W-:Y:S01]  /*06c0*/  PRMT R0, RZ, 0x7610, R0 ;  /* 0x00007610ff007816 */ /* 0x000fe20000000000 */
[----:B------:R-:W-:Y:S01]  /*06d0*/  IMAD.MOV.U32 R101, RZ, RZ, -0x1 ;  /* 0xffffffffff657424 */ /* 0x000fe200078e00ff */
[----:B------:R-:W-:Y:S01]  /*06e0*/  ISETP.GE.U32.AND P0, PT, R16, UR4, PT ;  /* 0x0000000410007c0c */ /* 0x000fe2000bf06070 */
[----:B------:R-:W-:Y:S02]  /*06f0*/  IMAD.MOV.U32 R100, RZ, RZ, -0x1 ;  /* 0xffffffffff647424 */ /* 0x000fe400078e00ff */
[----:B------:R-:W-:Y:S01]  /*0700*/  IMAD.MOV.U32 R99, RZ, RZ, -0x1 ;  /* 0xffffffffff637424 */ /* 0x000fe200078e00ff */
[----:B------:R-:W-:-:S13]  /*0710*/  ISETP.GE.U32.AND.EX P0, PT, R17, UR5, PT, P0 ;  /* 0x0000000511007c0c */ /* 0x000fda000bf06100 */
[----:B------:R-:W-:Y:S05]  /*0720*/  @P0 BRA `(.L_x_4) ;  /* 0x0000000400540947 */ /* 0x000fea0003800000 */
[----:B------:R-:W0:Y:S01]  /*0730*/  LDC.64 R20, c[0x0][0x628] ;  /* 0x00018a00ff147b82 */ /* 0x000e220000000a00 */
[----:B------:R-:W-:Y:S02]  /*0740*/  IMAD.MOV.U32 R8, RZ, RZ, R16 ;  /* 0x000000ffff087224 */ /* 0x000fe400078e0010 */
[----:B------:R-:W-:-:S05]  /*0750*/  IMAD.MOV.U32 R9, RZ, RZ, R17 ;  /* 0x000000ffff097224 */ /* 0x000fca00078e0011 */
[----:B------:R-:W1:Y:S08]  /*0760*/  LDC R0, c[0x0][0x630] ;  /* 0x00018c00ff007b82 */ /* 0x000e700000000800 */
[----:B------:R-:W2:Y:S01]  /*0770*/  LDC.64 R22, c[0x0][0x620] ;  /* 0x00018800ff167b82 */ /* 0x000ea20000000a00 */
[----:B0-----:R-:W-:-:S04]  /*0780*/  ISETP.NE.U32.AND P0, PT, R20, RZ, PT ;  /* 0x000000ff1400720c */ /* 0x001fc80003f05070 */
[----:B------:R-:W-:-:S13]  /*0790*/  ISETP.NE.AND.EX P0, PT, R21, RZ, PT, P0 ;  /* 0x000000ff1500720c */ /* 0x000fda0003f05300 */
[----:B-12---:R-:W-:Y:S05]  /*07a0*/  @!P0 BRA `(.L_x_5) ;  /* 0x0000000000288947 */ /* 0x006fea0003800000 */
[----:B------:R-:W0:Y:S02]  /*07b0*/  LDC R13, c[0x0][0x634] ;  /* 0x00018d00ff0d7b82 */ /* 0x000e240000000800 */
[----:B0-----:R-:W-:-:S05]  /*07c0*/  IADD3 R13, P0, R16, R13, RZ ;  /* 0x0000000d100d7210 */ /* 0x001fca0007f1e0ff */
[----:B------:R-:W-:-:S04]  /*07d0*/  IMAD.X R15, RZ, RZ, R17, P0 ;  /* 0x000000ffff0f7224 */ /* 0x000fc800000e0611 */
[----:B------:R-:W-:-:S04]  /*07e0*/  IMAD.WIDE.U32 R8, R15, R20, RZ ;  /* 0x000000140f087225 */ /* 0x000fc800078e00ff */
[----:B------:R-:W-:-:S04]  /*07f0*/  IMAD.WIDE.U32 R10, P0, R13, R21, R8 ;  /* 0x000000150d0a7225 */ /* 0x000fc80007800008 */
[----:B------:R-:W-:-:S04]  /*0800*/  IMAD.WIDE.U32 R8, R13, R20, RZ ;  /* 0x000000140d087225 */ /* 0x000fc800078e00ff */
[----:B------:R-:W-:Y:S01]  /*0810*/  IMAD.X R13, RZ, RZ, RZ, P0 ;  /* 0x000000ffff0d7224 */ /* 0x000fe200000e06ff */
[----:B------:R-:W-:Y:S01]  /*0820*/  IADD3 RZ, P0, R9, R10, RZ ;  /* 0x0000000a09ff7210 */ /* 0x000fe20007f1e0ff */
[----:B------:R-:W-:-:S04]  /*0830*/  IMAD.MOV.U32 R12, RZ, RZ, R11 ;  /* 0x000000ffff0c7224 */ /* 0x000fc800078e000b */
[----:B------:R-:W-:-:S08]  /*0840*/  IMAD.WIDE.U32.X R8, R15, R21, R12, P0 ;  /* 0x000000150f087225 */ /* 0x000fd000000e040c */
.L_x_5:
[-CC-:B------:R-:W-:Y:S01]  /*0850*/  SHF.R.U64 R99, R8, R0.reuse, R9.reuse ;  /* 0x0000000008637219 */ /* 0x180fe20000001209 */
[----:B------:R-:W0:Y:S01]  /*0860*/  LDC R12, c[0x0][0x618] ;  /* 0x00018600ff0c7b82 */ /* 0x000e220000000800 */
[----:B------:R-:W-:Y:S01]  /*0870*/  SHF.R.U32.HI R7, RZ, R0, R9 ;  /* 0x00000000ff077219 */ /* 0x000fe20000011609 */
[----:B------:R-:W-:Y:S01]  /*0880*/  ULDC UR4, c[0x0][0x150] ;  /* 0x0000540000047ab9 */ /* 0x000fe20000000800 */
[----:B------:R-:W-:Y:S02]  /*0890*/  IADD3 R11, P0, RZ, -R99, RZ ;  /* 0x80000063ff0b7210 */ /* 0x000fe40007f1e0ff */
[----:B------:R-:W-:-:S03]  /*08a0*/  I2FP.F32.U32 R0, R6 ;  /* 0x0000000600007245 */ /* 0x000fc60000201000 */
[----:B------:R-:W1:Y:S01]  /*08b0*/  LDC.64 R30, c[0x0][0x640] ;  /* 0x00019000ff1e7b82 */ /* 0x000e620000000a00 */
[----:B------:R-:W-:Y:S02]  /*08c0*/  IMAD.X R13, RZ, RZ, ~R7, P0 ;  /* 0x000000ffff0d7224 */ /* 0x000fe400000e0e07 */
[----:B------:R-:W-:Y:S01]  /*08d0*/  FMUL R0, R0, UR4 ;  /* 0x0000000400007c20 */ /* 0x000fe20008400000 */
[----:B------:R-:W-:Y:S01]  /*08e0*/  IMAD.WIDE.U32 R8, R11, R22, R16 ;  /* 0x000000160b087225 */ /* 0x000fe200078e0010 */
[----:B------:R-:W-:-:S03]  /*08f0*/  ULDC UR4, c[0x0][0x154] ;  /* 0x0000550000047ab9 */ /* 0x000fc60000000800 */
[----:B------:R-:W-:Y:S01]  /*0900*/  IMAD R10, R13, R22, RZ ;  /* 0x000000160d0a7224 */ /* 0x000fe200078e02ff */
[----:B------:R-:W2:Y:S01]  /*0910*/  LDC R7, c[0x0][0x144] ;  /* 0x00005100ff077b82 */ /* 0x000ea20000000800 */
[----:B------:R-:W3:Y:S02]  /*0920*/  F2I.U32.TRUNC.NTZ R0, R0 ;  /* 0x0000000000007305 */ /* 0x000ee4000020f000 */
[----:B------:R-:W-:-:S04]  /*0930*/  IMAD R11, R11, R23, R10 ;  /* 0x000000170b0b7224 */ /* 0x000fc800078e020a */
[----:B------:R-:W-:Y:S01]  /*0940*/  IMAD.IADD R9, R9, 0x1, R11 ;  /* 0x0000000109097824 */ /* 0x000fe200078e020b */
[----:B------:R-:W4:Y:S01]  /*0950*/  LDC R24, c[0x0][0x608] ;  /* 0x00018200ff187b82 */ /* 0x000f220000000800 */
[----:B------:R-:W-:-:S03]  /*0960*/  IMAD.MOV.U32 R11, RZ, RZ, -0x1 ;  /* 0xffffffffff0b7424 */ /* 0x000fc600078e00ff */
[-CC-:B0-----:R-:W-:Y:S02]  /*0970*/  SHF.R.U64 R22, R8, R12.reuse, R9.reuse ;  /* 0x0000000c08167219 */ /* 0x181fe40000001209 */
[----:B------:R-:W-:Y:S02]  /*0980*/  I2FP.F32.U32 R8, R5 ;  /* 0x0000000500087245 */ /* 0x000fe40000201000 */
[----:B------:R-:W0:Y:S01]  /*0990*/  LDC R28, c[0x0][0x658] ;  /* 0x00019600ff1c7b82 */ /* 0x000e220000000800 */
[----:B-1----:R-:W-:Y:S01]  /*09a0*/  ISETP.NE.U32.AND P0, PT, R30, RZ, PT ;  /* 0x000000ff1e00720c */ /* 0x002fe20003f05070 */
[----:B---3--:R-:W-:Y:S02]  /*09b0*/  IMAD.MOV R10, RZ, RZ, -R0 ;  /* 0x000000ffff0a7224 */ /* 0x008fe400078e0a00 */
[----:B------:R-:W-:Y:S01]  /*09c0*/  FMUL R8, R8, UR4 ;  /* 0x0000000408087c20 */ /* 0x000fe20008400000 */
[----:B------:R-:W-:Y:S02]  /*09d0*/  SHF.R.U32.HI R9, RZ, R12, R9 ;  /* 0x0000000cff097219 */ /* 0x000fe40000011609 */
[----:B------:R-:W-:Y:S01]  /*09e0*/  ISETP.NE.AND.EX P0, PT, R31, RZ, PT, P0 ;  /* 0x000000ff1f00720c */ /* 0x000fe20003f05300 */
[----:B------:R1:W3:Y:S01]  /*09f0*/  F2I.U32.TRUNC.NTZ R15, R8 ;  /* 0x00000008000f7305 */ /* 0x0002e2000020f000 */
[----:B------:R-:W1:Y:S01]  /*0a00*/  LDC R20, c[0x0][0x148] ;  /* 0x00005200ff147b82 */ /* 0x000e620000000800 */
[----:B--2---:R-:W-:-:S07]  /*0a10*/  IMAD R0, R7, R10, R6 ;  /* 0x0000000a07007224 */ /* 0x004fce00078e0206 */
[----:B------:R-:W2:Y:S01]  /*0a20*/  LDC R26, c[0x0][0x600] ;  /* 0x00018000ff1a7b82 */ /* 0x000ea20000000800 */
[-CC-:B----4-:R-:W-:Y:S02]  /*0a30*/  SHF.R.U64 R32, R22, R24.reuse, R9.reuse ;  /* 0x0000001816207219 */ /* 0x190fe40000001209 */
[----:B------:R-:W-:Y:S01]  /*0a40*/  SHF.R.U32.HI R7, RZ, R24, R9 ;  /* 0x00000018ff077219 */ /* 0x000fe20000011609 */
[----:B------:R-:W-:-:S04]  /*0a50*/  IMAD.MOV.U32 R9, RZ, RZ, 0x1 ;  /* 0x00000001ff097424 */ /* 0x000fc800078e00ff */
[----:B------:R-:W4:Y:S01]  /*0a60*/  LDC R21, c[0x0][0x648] ;  /* 0x00019200ff157b82 */ /* 0x000f220000000800 */
[-C--:B0-----:R-:W-:Y:S02]  /*0a70*/  SHF.L.U32 R6, R11, R28.reuse, RZ ;  /* 0x0000001c0b067219 */ /* 0x081fe400000006ff */
[--C-:B------:R-:W-:Y:S02]  /*0a80*/  SHF.R.U64 R24, R32, R28, R7.reuse ;  /* 0x0000001c20187219 */ /* 0x100fe40000001207 */
[----:B------:R-:W-:Y:S02]  /*0a90*/  LOP3.LUT R13, RZ, R6, RZ, 0x33, !PT ;  /* 0x00000006ff0d7212 */ /* 0x000fe400078e33ff */
[-C--:B------:R-:W-:Y:S01]  /*0aa0*/  SHF.R.U32.HI R7, RZ, R28.reuse, R7 ;  /* 0x0000001cff077219 */ /* 0x080fe20000011607 */
[----:B------:R-:W0:Y:S01]  /*0ab0*/  LDC R23, c[0x0][0x638] ;  /* 0x00018e00ff177b82 */ /* 0x000e220000000800 */
[----:B------:R-:W-:Y:S01]  /*0ac0*/  SHF.L.U32 R12, R9, R28, RZ ;  /* 0x0000001c090c7219 */ /* 0x000fe200000006ff */
[----:B------:R-:W-:-:S06]  /*0ad0*/  IMAD.MOV.U32 R6, RZ, RZ, R24 ;  /* 0x000000ffff067224 */ /* 0x000fcc00078e0018 */
[----:B------:R-:W0:Y:S01]  /*0ae0*/  LDC R101, c[0x0][0x610] ;  /* 0x00018400ff657b82 */ /* 0x000e220000000800 */
[----:B-1-3--:R-:W-:Y:S05]  /*0af0*/  @!P0 BRA `(.L_x_6) ;  /* 0x0000000000288947 */ /* 0x00afea0003800000 */
[----:B------:R-:W1:Y:S02]  /*0b00*/  LDC R11, c[0x0][0x64c] ;  /* 0x00019300ff0b7b82 */ /* 0x000e640000000800 */
[----:B-1----:R-:W-:-:S05]  /*0b10*/  IADD3 R11, P0, R24, R11, RZ ;  /* 0x0000000b180b7210 */ /* 0x002fca0007f1e0ff */
        /* <DEDUP_REMOVED lines=8> */
.L_x_6:
[----:B----4-:R-:W-:Y:S01]  /*0ba0*/  SHF.R.U64 R6, R6, R21, R7 ;  /* 0x0000001506067219 */ /* 0x010fe20000001207 */
[----:B--2---:R-:W-:Y:S01]  /*0bb0*/  VIADD R7, R26, 0xffffffff ;  /* 0xffffffff1a077836 */ /* 0x004fe20000000000 */
[----:B------:R-:W-:Y:S01]  /*0bc0*/  LOP3.LUT R13, R32, R13, RZ, 0xc0, !PT ;  /* 0x0000000d200d7212 */ /* 0x000fe200078ec0ff */
[----:B------:R-:W-:Y:S02]  /*0bd0*/  IMAD.MOV R15, RZ, RZ, -R15 ;  /* 0x000000ffff0f7224 */ /* 0x000fe400078e0a0f */
[----:B------:R-:W-:Y:S02]  /*0be0*/  IMAD.MOV R8, RZ, RZ, -R6 ;  /* 0x000000ffff087224 */ /* 0x000fe400078e0a06 */
[----:B------:R-:W-:Y:S01]  /*0bf0*/  IMAD R13, R12, R6, R13 ;  /* 0x000000060c0d7224 */ /* 0x000fe200078e020d */
[----:B------:R-:W-:Y:S01]  /*0c00*/  LOP3.LUT R6, R22, R7, RZ, 0xc0, !PT ;  /* 0x0000000716067212 */ /* 0x000fe200078ec0ff */
[----:B------:R-:W-:Y:S02]  /*0c10*/  @P3 IMAD R0, R20, R15, R5 ;  /* 0x0000000f14003224 */ /* 0x000fe400078e0205 */
[----:B0-----:R-:W-:-:S02]  /*0c20*/  IMAD R5, R8, R23, R24 ;  /* 0x0000001708057224 */ /* 0x001fc400078e0218 */
[----:B------:R-:W-:Y:S02]  /*0c30*/  IMAD R101, R13, R101, R0 ;  /* 0x000000650d657224 */ /* 0x000fe400078e0200 */
[----:B------:R-:W-:Y:S02]  /*0c40*/  IMAD R6, R5, R26, R6 ;  /* 0x0000001a05067224 */ /* 0x000fe400078e0206 */
[----:B------:R-:W-:-:S03]  /*0c50*/  IMAD.MOV.U32 R0, RZ, RZ, 0x1 ;  /* 0x00000001ff007424 */ /* 0x000fc600078e00ff */
[----:B------:R-:W-:Y:S02]  /*0c60*/  SEL R100, R6, R101, !P3 ;  /* 0x0000006506647207 */ /* 0x000fe40005800000 */
[----:B------:R-:W-:-:S07]  /*0c70*/  SEL R101, R101, R6, !P3 ;  /* 0x0000000665657207 */ /* 0x000fce0005800000 */
.L_x_4:
[----:B------:R-:W-:-:S08]  /*0c80*/  NOP ;  /* 0x0000000000007918 */ /* 0x000fd00000000000 */
[----:B------:R-:W0:Y:S02]  /*0c90*/  USETMAXREG.TRY_ALLOC.CTAPOOL UP0, 0xe8 ;  /* 0x000000e8000079c8 */ /* 0x000e240008000600 */
[----:B0-----:R-:W-:-:S13]  /*0ca0*/  PLOP3.LUT P0, PT, PT, PT, UP0, 0x80, 0x0 ;  /* 0x000000000000781c */ /* 0x001fda0003f0f008 */
[----:B------:R-:W-:Y:S05]  /*0cb0*/  @!P0 BRA `(.L_x_4) ;  /* 0xfffffffc00f08947 */ /* 0x000fea000383ffff */
[----:B------:R-:W-:Y:S01]  /*0cc0*/  ULDC.64 UR4, c[0x0][0x598] ;  /* 0x0001660000047ab9 */ /* 0x000fe20000000a00 */
[----:B------:R-:W-:Y:S01]  /*0cd0*/  ULDC.64 UR38, c[0x0][0x208] ;  /* 0x0000820000267ab9 */ /* 0x000fe20000000a00 */
[----:B------:R-:W-:-:S04]  /*0ce0*/  ISETP.NE.U32.AND P0, PT, RZ, UR4, PT ;  /* 0x00000004ff007c0c */ /* 0x000fc8000bf05070 */
[----:B------:R-:W-:-:S13]  /*0cf0*/  ISETP.NE.AND.EX P0, PT, RZ, UR5, PT, P0 ;  /* 0x00000005ff007c0c */ /* 0x000fda000bf05300 */
[----:B------:R-:W-:Y:S05]  /*0d00*/  @!P0 BRA `(.L_x_7) ;  /* 0x00000000001c8947 */ /* 0x000fea0003800000 */
[----:B------:R-:W0:Y:S02]  /*0d10*/  LDC.64 R6, c[0x0][0x598] ;  /* 0x00016600ff067b82 */ /* 0x000e240000000a00 */
[----:B0-----:R-:W2:Y:S02]  /*0d20*/  LDG.E.64 R6, desc[UR38][R6.64] ;  /* 0x0000002606067981 */ /* 0x001ea4000c1e1b00 */
[----:B--2---:R-:W-:-:S04]  /*0d30*/  ISETP.NE.U32.AND P0, PT, R6, RZ, PT ;  /* 0x000000ff0600720c */ /* 0x004fc80003f05070 */
[----:B------:R-:W-:-:S13]  /*0d40*/  ISETP.NE.AND.EX P0, PT, R7, RZ, PT, P0 ;  /* 0x000000ff0700720c */ /* 0x000fda0003f05300 */
[----:B------:R-:W-:Y:S05]  /*0d50*/  @!P0 BRA `(.L_x_7) ;  /* 0x0000000000088947 */ /* 0x000fea0003800000 */
[----:B------:R0:W5:Y:S01]  /*0d60*/  LD.E R19, desc[UR38][R6.64] ;  /* 0x0000002606137980 */ /* 0x000162000c101900 */
[----:B------:R-:W-:Y:S05]  /*0d70*/  BRA `(.L_x_8) ;  /* 0x0000000000247947 */ /* 0x000fea0003800000 */
.L_x_7:
[----:B------:R-:W-:Y:S02]  /*0d80*/  ULDC.64 UR4, c[0x0][0x588] ;  /* 0x0001620000047ab9 */ /* 0x000fe40000000a00 */
[----:B------:R-:W-:-:S04]  /*0d90*/  ISETP.NE.U32.AND P0, PT, RZ, UR4, PT ;  /* 0x00000004ff007c0c */ /* 0x000fc8000bf05070 */
[----:B------:R-:W-:-:S13]  /*0da0*/  ISETP.NE.AND.EX P0, PT, RZ, UR5, PT, P0 ;  /* 0x00000005ff007c0c */ /* 0x000fda000bf05300 */
[----:B------:R-:W-:Y:S05]  /*0db0*/  @!P0 BRA `(.L_x_9) ;  /* 0x00000000000c8947 */ /* 0x000fea0003800000 */
[----:B------:R-:W0:Y:S02]  /*0dc0*/  LDC.64 R6, c[0x0][0x588] ;  /* 0x00016200ff067b82 */ /* 0x000e240000000a00 */
[----:B0-----:R1:W5:Y:S01]  /*0dd0*/  LDG.E R19, desc[UR38][R6.64] ;  /* 0x0000002606137981 */ /* 0x001362000c1e1900 */
[----:B------:R-:W-:Y:S05]  /*0de0*/  BRA `(.L_x_8) ;  /* 0x0000000000087947 */ /* 0x000fea0003800000 */
.L_x_9:
[----:B------:R-:W-:Y:S02]  /*0df0*/  ULDC UR4, c[0x0][0x580] ;  /* 0x0001600000047ab9 */ /* 0x000fe40000000800 */
[----:B------:R-:W-:-:S07]  /*0e00*/  IMAD.U32 R19, RZ, RZ, UR4 ;  /* 0x00000004ff137e24 */ /* 0x000fce000f8e00ff */
.L_x_8:
[----:B------:R-:W-:Y:S02]  /*0e10*/  ULDC.64 UR4, c[0x0][0x5a0] ;  /* 0x0001680000047ab9 */ /* 0x000fe40000000a00 */
[----:B------:R-:W-:-:S04]  /*0e20*/  ISETP.NE.U32.AND P0, PT, RZ, UR4, PT ;  /* 0x00000004ff007c0c */ /* 0x000fc8000bf05070 */
[----:B------:R-:W-:-:S13]  /*0e30*/  ISETP.NE.AND.EX P0, PT, RZ, UR5, PT, P0 ;  /* 0x00000005ff007c0c */ /* 0x000fda000bf05300 */
[----:B------:R-:W-:Y:S05]  /*0e40*/  @!P0 BRA `(.L_x_10) ;  /* 0x00000000001c8947 */ /* 0x000fea0003800000 */
[----:B01----:R-:W0:Y:S02]  /*0e50*/  LDC.64 R6, c[0x0][0x5a0] ;  /* 0x00016800ff067b82 */ /* 0x003e240000000a00 */
[----:B0-----:R-:W2:Y:S02]  /*0e60*/  LDG.E.64 R6, desc[UR38][R6.64] ;  /* 0x0000002606067981 */ /* 0x001ea4000c1e1b00 */
[----:B--2---:R-:W-:-:S04]  /*0e70*/  ISETP.NE.U32.AND P0, PT, R6, RZ, PT ;  /* 0x000000ff0600720c */ /* 0x004fc80003f05070 */
[----:B------:R-:W-:-:S13]  /*0e80*/  ISETP.NE.AND.EX P0, PT, R7, RZ, PT, P0 ;  /* 0x000000ff0700720c */ /* 0x000fda0003f05300 */
[----:B------:R-:W-:Y:S05]  /*0e90*/  @!P0 BRA `(.L_x_10) ;  /* 0x0000000000088947 */ /* 0x000fea0003800000 */
[----:B------:R0:W5:Y:S01]  /*0ea0*/  LD.E R88, desc[UR38][R6.64] ;  /* 0x0000002606587980 */ /* 0x000162000c101900 */
[----:B------:R-:W-:Y:S05]  /*0eb0*/  BRA `(.L_x_11) ;  /* 0x0000000000247947 */ /* 0x000fea0003800000 */
.L_x_10:
[----:B------:R-:W-:Y:S02]  /*0ec0*/  ULDC.64 UR4, c[0x0][0x590] ;  /* 0x0001640000047ab9 */ /* 0x000fe40000000a00 */
[----:B------:R-:W-:-:S04]  /*0ed0*/  ISETP.NE.U32.AND P0, PT, RZ, UR4, PT ;  /* 0x00000004ff007c0c */ /* 0x000fc8000bf05070 */
[----:B------:R-:W-:-:S13]  /*0ee0*/  ISETP.NE.AND.EX P0, PT, RZ, UR5, PT, P0 ;  /* 0x00000005ff007c0c */ /* 0x000fda000bf05300 */
[----:B------:R-:W-:Y:S05]  /*0ef0*/  @!P0 BRA `(.L_x_12) ;  /* 0x00000000000c8947 */ /* 0x000fea0003800000 */
[----:B------:R-:W2:Y:S02]  /*0f00*/  LDC.64 R88, c[0x0][0x590] ;  /* 0x00016400ff587b82 */ /* 0x000ea40000000a00 */
[----:B--2---:R2:W5:Y:S01]  /*0f10*/  LDG.E R88, desc[UR38][R88.64] ;  /* 0x0000002658587981 */ /* 0x004562000c1e1900 */
[----:B------:R-:W-:Y:S05]  /*0f20*/  BRA `(.L_x_11) ;  /* 0x0000000000087947 */ /* 0x000fea0003800000 */
.L_x_12:
[----:B------:R-:W-:Y:S02]  /*0f30*/  ULDC UR4, c[0x0][0x584] ;  /* 0x0001610000047ab9 */ /* 0x000fe40000000800 */
[----:B------:R-:W-:-:S07]  /*0f40*/  IMAD.U32 R88, RZ, RZ, UR4 ;  /* 0x00000004ff587e24 */ /* 0x000fce000f8e00ff */
.L_x_11:
[----:B------:R-:W-:-:S13]  /*0f50*/  LOP3.LUT P0, RZ, R0, 0xff, RZ, 0xc0, !PT ;  /* 0x000000ff00ff7812 */ /* 0x000fda000780c0ff */
[----:B------:R-:W-:Y:S05]  /*0f60*/  @!P0 EXIT ;  /* 0x000000000000894d */ /* 0x000fea0003800000 */
[----:B------:R-:W3:Y:S01]  /*0f70*/  LDC R90, c[0x0][0x658] ;  /* 0x00019600ff5a7b82 */ /* 0x000ee20000000800 */
[----:B------:R-:W-:Y:S01]  /*0f80*/  ULDC.64 UR6, c[0x0][0x288] ;  /* 0x0000a20000067ab9 */ /* 0x000fe20000000a00 */
[----:B------:R-:W-:Y:S01]  /*0f90*/  LOP3.LUT R14, R14, 0x1, RZ, 0xc0, !PT ;  /* 0x000000010e0e7812 */ /* 0x000fe200078ec0ff */
[----:B------:R-:W-:Y:S01]  /*0fa0*/  UIADD3 UR4, UR7, 0x3f, URZ ;  /* 0x0000003f07047890 */ /* 0x000fe2000fffe03f */
[----:B------:R-:W-:Y:S01]  /*0fb0*/  SHF.R.U32.HI R0, RZ, 0x2, R3 ;  /* 0x00000002ff007819 */ /* 0x000fe20000011603 */
[----:B01----:R-:W-:Y:S01]  /*0fc0*/  IMAD.MOV.U32 R7, RZ, RZ, -0x1 ;  /* 0xffffffffff077424 */ /* 0x003fe200078e00ff */
[----:B------:R-:W-:Y:S01]  /*0fd0*/  SHF.R.U32.HI R4, RZ, 0x1, R4 ;  /* 0x00000001ff047819 */ /* 0x000fe20000011604 */
[----:B------:R-:W-:Y:S01]  /*0fe0*/  USHF.R.S32.HI UR5, URZ, 0x1f, UR4 ;  /* 0x0000001f3f057899 */ /* 0x000fe20008011404 */
[----:B------:R-:W0:Y:S01]  /*0ff0*/  LDC.64 R92, c[0x0][0x5c8] ;  /* 0x00017200ff5c7b82 */ /* 0x000e220000000a00 */
[----:B------:R-:W-:Y:S01]  /*1000*/  IMAD.SHL.U32 R5, R14, 0x40, RZ ;  /* 0x000000400e057824 */ /* 0x000fe200078e00ff */
[----:B------:R-:W-:Y:S01]  /*1010*/  LOP3.LUT R0, R0, 0x7, RZ, 0xc0, !PT ;  /* 0x0000000700007812 */ /* 0x000fe200078ec0ff */
[----:B------:R-:W-:Y:S01]  /*1020*/  ULEA.HI UR5, UR5, UR4, URZ, 0x6 ;  /* 0x0000000405057291 */ /* 0x000fe2000f8f303f */
[----:B------:R-:W-:Y:S01]  /*1030*/  LOP3.LUT R23, R4, 0x30, RZ, 0xc0, !PT ;  /* 0x0000003004177812 */ /* 0x000fe200078ec0ff */
[----:B------:R-:W-:Y:S01]  /*1040*/  IMAD.MOV.U32 R9, RZ, RZ, 0x1 ;  /* 0x00000001ff097424 */ /* 0x000fe200078e00ff */
[--C-:B------:R-:W-:Y:S01]  /*1050*/  LOP3.LUT R22, R5, 0x40, R0.reuse, 0xe2, !PT ;  /* 0x0000004005167812 */ /* 0x100fe200078ee200 */
[----:B------:R-:W-:Y:S01]  /*1060*/  USHF.R.S32.HI UR43, URZ, 0x6, UR5 ;  /* 0x000000063f2b7899 */ /* 0x000fe20008011405 */
[----:B------:R-:W1:Y:S01]  /*1070*/  LDC R95, c[0x0][0x600] ;  /* 0x00018000ff5f7b82 */ /* 0x000e620000000800 */
[-C--:B------:R-:W-:Y:S01]  /*1080*/  IADD3 R5, RZ, -R23.reuse, -R0 ;  /* 0x80000017ff057210 */ /* 0x080fe20007ffe800 */
[----:B------:R-:W-:Y:S01]  /*1090*/  IMAD.U32 R6, RZ, RZ, UR6 ;  /* 0x00000006ff067e24 */ /* 0x000fe2000f8e00ff */
[C---:B--2---:R-:W-:Y:S01]  /*10a0*/  LOP3.LUT R89, R3.reuse, 0x3, RZ, 0xc0, !PT ;  /* 0x0000000303597812 */ /* 0x044fe200078ec0ff */
[----:B------:R-:W-:Y:S01]  /*10b0*/  UISETP.LT.AND UP0, UPT, UR43, 0x1, UPT ;  /* 0x000000012b00788c */ /* 0x000fe2000bf01270 */
[----:B------:R-:W-:Y:S01]  /*10c0*/  LOP3.LUT R94, R3, 0x80, RZ, 0xc0, !PT ;  /* 0x00000080035e7812 */ /* 0x000fe200078ec0ff */
[----:B------:R-:W-:Y:S01]  /*10d0*/  IMAD R5, R14, -0x40, R5 ;  /* 0xffffffc00e057824 */ /* 0x000fe200078e0205 */
[----:B------:R-:W-:Y:S01]  /*10e0*/  ULDC UR4, c[0x0][0x284] ;  /* 0x0000a10000047ab9 */ /* 0x000fe20000000800 */
[-C--:B---3--:R-:W-:Y:S01]  /*10f0*/  SHF.L.U32 R7, R7, R90.reuse, RZ ;  /* 0x0000005a07077219 */ /* 0x088fe200000006ff */
[----:B------:R-:W-:Y:S01]  /*1100*/  USEL UR44, UR43, 0x1, UP0 ;  /* 0x000000012b2c7887 */ /* 0x000fe20008000000 */
[----:B------:R-:W-:Y:S01]  /*1110*/  LOP3.LUT R22, R22, R23, RZ, 0xfc, !PT ;  /* 0x0000001716167212 */ /* 0x000fe200078efcff */
[----:B------:R-:W-:Y:S01]  /*1120*/  IMAD R89, R89, -0x2, R6 ;  /* 0xfffffffe59597824 */ /* 0x000fe200078e0206 */
[----:B------:R-:W-:Y:S01]  /*1130*/  SHF.L.U32 R90, R9, R90, RZ ;  /* 0x0000005a095a7219 */ /* 0x000fe200000006ff */
[----:B------:R-:W-:Y:S01]  /*1140*/  VIADD R97, R5, UR4 ;  /* 0x0000000405617c36 */ /* 0x000fe20008000000 */
[----:B------:R-:W-:Y:S01]  /*1150*/  LOP3.LUT R98, R18, 0x1, RZ, 0xfc, !PT ;  /* 0x0000000112627812 */ /* 0x000fe200078efcff */
[----:B------:R-:W-:Y:S01]  /*1160*/  IMAD.MOV.U32 R23, RZ, RZ, RZ ;  /* 0x000000ffff177224 */ /* 0x000fe200078e00ff */
[C---:B0-----:R-:W-:Y:S01]  /*1170*/  SHF.L.U64.HI R91, R92.reuse, 0x3, R93 ;  /* 0x000000035c5b7819 */ /* 0x041fe2000001025d */
[----:B------:R-:W-:Y:S01]  /*1180*/  IMAD.SHL.U32 R92, R92, 0x8, RZ ;  /* 0x000000085c5c7824 */ /* 0x000fe200078e00ff */
[----:B------:R-:W-:Y:S01]  /*1190*/  SHF.R.U32.HI R94, RZ, 0x7, R94 ;  /* 0x00000007ff5e7819 */ /* 0x000fe2000001165e */
[----:B------:R-:W-:Y:S01]  /*11a0*/  IMAD.SHL.U32 R93, R3, 0x2, RZ ;  /* 0x00000002035d7824 */ /* 0x000fe200078e00ff */
[----:B------:R-:W-:Y:S01]  /*11b0*/  LOP3.LUT R96, RZ, R7, RZ, 0x33, !PT ;  /* 0x00000007ff607212 */ /* 0x000fe200078e33ff */
[----:B------:R-:W-:Y:S01]  /*11c0*/  UIADD3 UR44, UR43, -UR44, URZ ;  /* 0x8000002c2b2c7290 */ /* 0x000fe2000fffe03f */
[----:B------:R-:W-:Y:S01]  /*11d0*/  UMOV UR40, URZ ;  /* 0x0000003f00287c82 */ /* 0x000fe20008000000 */
[----:B-1----:R-:W-:Y:S01]  /*11e0*/  VIADD R95, R95, 0xffffffff ;  /* 0xffffffff5f5f7836 */ /* 0x002fe20000000000 */
[----:B------:R-:W-:-:S09]  /*11f0*/  UMOV UR41, URZ ;  /* 0x0000003f00297c82 */ /* 0x000fd20008000000 */
.L_x_158:
[----:B0-----:R-:W0:Y:S01]  /*1200*/  SHFL.IDX PT, R0, R94, RZ, 0x1f ;  /* 0x00001fff5e007589 */ /* 0x001e2200000e0000 */
[----:B-1----:R-:W1:Y:S01]  /*1210*/  S2UR UR7, SR_CgaCtaId ;  /* 0x00000000000779c3 */ /* 0x002e620000008800 */
[----:B------:R-:W-:Y:S01]  /*1220*/  UMOV UR6, 0x400 ;  /* 0x0000040000067882 */ /* 0x000fe20000000000 */
[----:B0-----:R-:W-:Y:S01]  /*1230*/  R2UR UR4, R0 ;  /* 0x00000000000472ca */ /* 0x001fe200000e0000 */
[----:B-1----:R-:W-:-:S12]  /*1240*/  ULEA UR46, UR7, UR6, 0x18 ;  /* 0x00000006072e7291 */ /* 0x002fd8000f8ec03f */
[----:B------:R-:W-:-:S04]  /*1250*/  ULEA.HI UR5, UR4, UR4, URZ, 0x1 ;  /* 0x0000000404057291 */ /* 0x000fc8000f8f083f */
[----:B------:R-:W-:-:S04]  /*1260*/  ULOP3.LUT UR5, UR5, 0x7fffe, URZ, 0xc0, !UPT ;  /* 0x0007fffe05057892 */ /* 0x000fc8000f8ec03f */
[----:B------:R-:W-:-:S03]  /*1270*/  UIADD3 UR5, UR4, -UR5, URZ ;  /* 0x8000000504057290 */ /* 0x000fc6000fffe03f */
[----:B------:R-:W-:Y:S01]  /*1280*/  ULDC UR4, c[0x0][0x28c] ;  /* 0x0000a30000047ab9 */ /* 0x000fe20000000800 */
[----:B------:R-:W-:Y:S01]  /*1290*/  ULEA UR5, UR5, UR46, 0xd ;  /* 0x0000002e05057291 */ /* 0x000fe2000f8e683f */
[----:B------:R-:W-:-:S03]  /*12a0*/  ISETP.LT.AND P0, PT, RZ, UR4, PT ;  /* 0x00000004ff007c0c */ /* 0x000fc6000bf01270 */
[----:B------:R-:W-:-:S04]  /*12b0*/  UIADD3 UR5, UR5, 0x180, URZ ;  /* 0x0000018005057890 */ /* 0x000fc8000fffe03f */
[----:B------:R-:W-:-:S04]  /*12c0*/  USHF.R.U32.HI UR5, URZ, 0x4, UR5 ;  /* 0x000000043f057899 */ /* 0x000fc80008011605 */
[----:B------:R-:W-:Y:S02]  /*12d0*/  ULOP3.LUT UR45, UR5, 0x3fff, URZ, 0xc0, !UPT ;  /* 0x00003fff052d7892 */ /* 0x000fe4000f8ec03f */
[----:B--2345:R-:W-:Y:S10]  /*12e0*/  @P0 BRA `(.L_x_13) ;  /* 0x0000000000400947 */ /* 0x03cff40003800000 */
[----:B------:R-:W-:Y:S01]  /*12f0*/  MOV R0, 0x0 ;  /* 0x0000000000007802 */ /* 0x000fe20000000f00 */
[----:B------:R-:W-:Y:S01]  /*1300*/  ULDC.64 UR4, c[0x4][0x68] ;  /* 0x01001a0000047ab9 */ /* 0x000fe20000000a00 */
[----:B------:R-:W-:Y:S01]  /*1310*/  ULDC.64 UR6, c[0x4][0x8] ;  /* 0x0100020000067ab9 */ /* 0x000fe20000000a00 */
[----:B------:R-:W-:Y:S01]  /*1320*/  IMAD.U32 R4, RZ, RZ, UR4 ;  /* 0x00000004ff047e24 */ /* 0x000fe2000f8e00ff */
[----:B------:R0:W1:Y:S01]  /*1330*/  LDC.64 R14, c[0x4][R0] ;  /* 0x01000000000e7b82 */ /* 0x0000620000000a00 */
[----:B------:R-:W-:Y:S01]  /*1340*/  IMAD.U32 R5, RZ, RZ, UR5 ;  /* 0x00000005ff057e24 */ /* 0x000fe2000f8e00ff */
[----:B------:R-:W-:Y:S01]  /*1350*/  ULDC.64 UR4, c[0x4][0x70] ;  /* 0x01001c0000047ab9 */ /* 0x000fe20000000a00 */
[----:B------:R-:W-:Y:S02]  /*1360*/  IMAD.U32 R10, RZ, RZ, UR6 ;  /* 0x00000006ff0a7e24 */ /* 0x000fe4000f8e00ff */
[----:B------:R-:W-:Y:S02]  /*1370*/  IMAD.U32 R6, RZ, RZ, UR4 ;  /* 0x00000004ff067e24 */ /* 0x000fe4000f8e00ff */
[----:B------:R-:W-:-:S02]  /*1380*/  IMAD.U32 R7, RZ, RZ, UR5 ;  /* 0x00000005ff077e24 */ /* 0x000fc4000f8e00ff */
[----:B------:R-:W-:Y:S02]  /*1390*/  IMAD.U32 R11, RZ, RZ, UR7 ;  /* 0x00000007ff0b7e24 */ /* 0x000fe4000f8e00ff */
[----:B------:R-:W-:Y:S02]  /*13a0*/  IMAD.MOV.U32 R8, RZ, RZ, 0x1e1 ;  /* 0x000001e1ff087424 */ /* 0x000fe400078e00ff */
[----:B------:R-:W-:Y:S02]  /*13b0*/  IMAD.MOV.U32 R12, RZ, RZ, 0x1 ;  /* 0x00000001ff0c7424 */ /* 0x000fe400078e00ff */
[----:B0-----:R-:W-:-:S07]  /*13c0*/  IMAD.MOV.U32 R13, RZ, RZ, RZ ;  /* 0x000000ffff0d7224 */ /* 0x001fce00078e00ff */
[----:B------:R-:W-:-:S07]  /*13d0*/  LEPC R20, `(.L_x_13) ;  /* 0x000000001014794e */ /* 0x000fce0000000000 */
[----:B-1---5:R-:W-:Y:S05]  /*13e0*/  CALL.ABS.NOINC R14 ;  /* 0x000000000e007343 */ /* 0x022fea0003c00000 */
.L_x_13:
[----:B------:R-:W-:-:S13]  /*13f0*/  ISETP.NE.AND P0, PT, R98, 0x3, PT ;  /* 0x000000036200780c */ /* 0x000fda0003f05270 */
[----:B------:R-:W-:Y:S05]  /*1400*/  @!P0 BRA `(.L_x_14) ;  /* 0x0000000000048947 */ /* 0x000fea0003800000 */
[----:B------:R-:W-:Y:S01]  /*1410*/  BPT.TRAP 0x1 ;  /* 0x000000040000795c */ /* 0x000fe20000300000 */
.L_x_14:
[----:B------:R-:W-:Y:S02]  /*1420*/  IMAD.U32 R3, RZ, RZ, UR41 ;  /* 0x00000029ff037e24 */ /* 0x000fe4000f8e00ff */
[----:B------:R-:W-:-:S03]  /*1430*/  IMAD.U32 R0, RZ, RZ, UR40 ;  /* 0x00000028ff007e24 */ /* 0x000fc6000f8e00ff */
[----:B------:R-:W-:Y:S02]  /*1440*/  LEA R3, R3, UR46, 0x3 ;  /* 0x0000002e03037c11 */ /* 0x000fe4000f8e18ff */
[----:B------:R-:W-:-:S04]  /*1450*/  SHF.L.U32 R0, R0, 0x1f, RZ ;  /* 0x0000001f00007819 */ /* 0x000fc800000006ff */
[----:B------:R0:W1:Y:S01]  /*1460*/  SYNCS.PHASECHK.TRANS64.TRYWAIT P1, [R3+URZ], R0 ;  /* 0x00000000030075a7 */ /* 0x000062000802017f */
[----:B------:R-:W-:Y:S05]  /*1470*/  @!P0 BRA `(.L_x_15) ;  /* 0x0000000000048947 */ /* 0x000fea0003800000 */
[----:B------:R-:W-:Y:S01]  /*1480*/  BPT.TRAP 0x1 ;  /* 0x000000040000795c */ /* 0x000fe20000300000 */
.L_x_15:
[----:B------:R-:W-:-:S05]  /*1490*/  IMAD.U32 R4, RZ, RZ, UR44 ;  /* 0x0000002cff047e24 */ /* 0x000fca000f8e00ff */
[----:B------:R-:W-:Y:S01]  /*14a0*/  ISETP.GE.AND P2, PT, R4, 0x1, PT ;  /* 0x000000010400780c */ /* 0x000fe20003f46270 */
[----:B-1----:R-:W-:-:S12]  /*14b0*/  @P1 BRA `(.L_x_16) ;  /* 0x0000000000081947 */ /* 0x002fd80003800000 */
[----:B------:R-:W1:Y:S02]  /*14c0*/  SYNCS.PHASECHK.TRANS64.TRYWAIT P1, [R3+URZ], R0 ;  /* 0x00000000030075a7 */ /* 0x000e64000802017f */
[----:B-1----:R-:W-:Y:S05]  /*14d0*/  @!P1 BRA `(.L_x_17) ;  /* 0x0000006400f89947 */ /* 0x002fea0003800000 */
.L_x_16:
[----:B------:R-:W-:Y:S05]  /*14e0*/  WARPSYNC.ALL ;  /* 0x0000000000007948 */ /* 0x000fea0003800000 */
[----:B------:R-:W-:Y:S01]  /*14f0*/  UIADD3 UR4, UR46, 0x18180, URZ ;  /* 0x000181802e047890 */ /* 0x000fe2000fffe03f */
[----:B------:R-:W-:Y:S01]  /*1500*/  WARPGROUP.ARRIVE ;  /* 0x00000000000079c5 */ /* 0x000fe20000000000 */
[----:B------:R-:W-:Y:S02]  /*1510*/  ULEA UR5, UR41, UR45, 0xa ;  /* 0x0000002d29057291 */ /* 0x000fe4000f8e503f */
[----:B------:R-:W-:Y:S01]  /*1520*/  USHF.R.U32.HI UR4, URZ, 0x4, UR4 ;  /* 0x000000043f047899 */ /* 0x000fe20008011604 */
[----:B------:R-:W-:Y:S01]  /*1530*/  UMOV UR9, 0x40000040 ;  /* 0x4000004000097882 */ /* 0x000fe20000000000 */
[----:B------:R-:W-:-:S02]  /*1540*/  UMOV UR11, 0x40000040 ;  /* 0x40000040000b7882 */ /* 0x000fc40000000000 */
[----:B------:R-:W-:Y:S01]  /*1550*/  ULOP3.LUT UR4, UR4, 0x3fff, URZ, 0xc0, !UPT ;  /* 0x00003fff04047892 */ /* 0x000fe2000f8ec03f */
[----:B------:R-:W-:-:S03]  /*1560*/  UMOV UR8, UR5 ;  /* 0x0000000500087c82 */ /* 0x000fc60008000000 */
[----:B------:R-:W-:-:S04]  /*1570*/  ULOP3.LUT UR4, UR4, 0x2000000, URZ, 0xfc, !UPT ;  /* 0x0200000004047892 */ /* 0x000fc8000f8efc3f */
[----:B------:R-:W-:-:S07]  /*1580*/  ULEA UR6, UR41, UR4, 0xa ;  /* 0x0000000429067291 */ /* 0x000fce000f8e503f */
[----:B------:R-:W-:Y:S02]  /*1590*/  UMOV UR10, UR6 ;  /* 0x00000006000a7c82 */ /* 0x000fe40008000000 */
[----:B------:R-:W-:Y:S01]  /*15a0*/  HGMMA.64x128x16.F32 R24, gdesc[UR8].tnspA.tnspB, RZ, !UPT, gsb0 ;  /* 0x61e00000081879f0 */ /* 0x000fe2000c0008ff */
[----:B------:R-:W-:Y:S02]  /*15b0*/  UIADD3 UR8, UR5, 0x80, URZ ;  /* 0x0000008005087890 */ /* 0x000fe4000fffe03f */
[----:B------:R-:W-:Y:S01]  /*15c0*/  UIADD3 UR10, UR6, 0x80, URZ ;  /* 0x00000080060a7890 */ /* 0x000fe2000fffe03f */
[----:B------:R-:W-:Y:S01]  /*15d0*/  UMOV UR9, 0x40000040 ;  /* 0x4000004000097882 */ /* 0x000fe20000000000 */
[----:B------:R-:W-:Y:S01]  /*15e0*/  UMOV UR11, 0x40000040 ;  /* 0x40000040000b7882 */ /* 0x000fe20000000000 */
[----:B------:R-:W-:Y:S02]  /*15f0*/  WARPGROUP.DEPBAR.LE gsb0, 0x0 ;  /* 0x00008000000079c5 */ /* 0x000fe40000010000 */
[----:B------:R-:W-:-:S06]  /*1600*/  WARPGROUP.ARRIVE ;  /* 0x00000000000079c5 */ /* 0x000fcc0000000000 */
[----:B------:R-:W-:Y:S01]  /*1610*/  HGMMA.64x128x16.F32 R24, gdesc[UR8].tnspA.tnspB, R24, gsb0 ;  /* 0x61e00000081879f0 */ /* 0x000fe20008000818 */
        /* <DEDUP_REMOVED lines=13> */
[----:B------:R-:W-:Y:S03]  /*16f0*/  HGMMA.64x128x16.F32 R24, gdesc[UR8].tnspA.tnspB, R24, gsb0 ;  /* 0x61e00000081879f0 */ /* 0x000fe60008000818 */
[----:B------:R-:W-:Y:S02]  /*1700*/  WARPGROUP.DEPBAR.LE gsb0, 0x0 ;  /* 0x00008000000079c5 */ /* 0x000fe40000010000 */
[----:B------:R-:W-:Y:S05]  /*1710*/  @!P2 BRA `(.L_x_18) ;  /* 0x00000004001ca947 */ /* 0x000fea0003800000 */
[----:B------:R-:W-:Y:S01]  /*1720*/  UIADD3 UR5, UR41, 0x1, URZ ;  /* 0x0000000129057890 */ /* 0x000fe2000fffe03f */
[----:B01----:R-:W-:-:S03]  /*1730*/  IMAD.U32 R0, RZ, RZ, UR44 ;  /* 0x0000002cff007e24 */ /* 0x003fc6000f8e00ff */
[----:B------:R-:W-:-:S04]  /*1740*/  UISETP.NE.AND UP0, UPT, UR5, 0x6, UPT ;  /* 0x000000060500788c */ /* 0x000fc8000bf05270 */
[----:B------:R-:W-:Y:S02]  /*1750*/  USEL UR6, URZ, 0x1, UP0 ;  /* 0x000000013f067887 */ /* 0x000fe40008000000 */
[----:B------:R-:W-:Y:S02]  /*1760*/  USEL UR5, UR5, URZ, UP0 ;  /* 0x0000003f05057287 */ /* 0x000fe40008000000 */
[----:B------:R-:W-:-:S06]  /*1770*/  ULOP3.LUT UR6, UR40, UR6, URZ, 0x3c, !UPT ;  /* 0x0000000628067292 */ /* 0x000fcc000f8e3c3f */
[----:B------:R-:W-:Y:S01]  /*1780*/  IMAD.U32 R5, RZ, RZ, UR6 ;  /* 0x00000006ff057e24 */ /* 0x000fe2000f8e00ff */
[----:B------:R-:W-:-:S06]  /*1790*/  UMOV UR6, UR41 ;  /* 0x0000002900067c82 */ /* 0x000fcc0008000000 */
.L_x_25:
[----:B01----:R-:W-:Y:S05]  /*17a0*/  @!P0 BRA `(.L_x_19) ;  /* 0x0000000000048947 */ /* 0x003fea0003800000 */
[----:B------:R-:W-:Y:S01]  /*17b0*/  BPT.TRAP 0x1 ;  /* 0x000000040000795c */ /* 0x000fe20000300000 */
.L_x_19:
[----:B------:R-:W0:Y:S01]  /*17c0*/  S2UR UR8, SR_CgaCtaId ;  /* 0x00000000000879c3 */ /* 0x000e220000008800 */
[----:B------:R-:W-:Y:S01]  /*17d0*/  UMOV UR7, 0x400 ;  /* 0x0000040000077882 */ /* 0x000fe20000000000 */
[----:B------:R-:W-:Y:S01]  /*17e0*/  SHF.L.U32 R3, R5, 0x1f, RZ ;  /* 0x0000001f05037819 */ /* 0x000fe200000006ff */
[----:B0-----:R-:W-:-:S04]  /*17f0*/  ULEA UR13, UR8, UR7, 0x18 ;  /* 0x00000007080d7291 */ /* 0x001fc8000f8ec03f */
[----:B------:R-:W-:-:S09]  /*1800*/  ULEA UR7, UR5, UR13, 0x3 ;  /* 0x0000000d05077291 */ /* 0x000fd2000f8e183f */
[----:B------:R0:W1:Y:S01]  /*1810*/  SYNCS.PHASECHK.TRANS64.TRYWAIT P1, [UR7], R3 ;  /* 0x00000003ff0075a7 */ /* 0x0000620008020147 */
[----:B------:R-:W-:Y:S05]  /*1820*/  @!P0 BRA `(.L_x_20) ;  /* 0x0000000000048947 */ /* 0x000fea0003800000 */
[----:B------:R-:W-:Y:S01]  /*1830*/  BPT.TRAP 0x1 ;  /* 0x000000040000795c */ /* 0x000fe20000300000 */
.L_x_20:
[----:B-1----:R-:W-:Y:S05]  /*1840*/  @P1 BRA `(.L_x_21) ;  /* 0x0000000000081947 */ /* 0x002fea0003800000 */
[----:B------:R-:W1:Y:S02]  /*1850*/  SYNCS.PHASECHK.TRANS64.TRYWAIT P1, [UR7], R3 ;  /* 0x00000003ff0075a7 */ /* 0x000e640008020147 */
[----:B-1----:R-:W-:Y:S05]  /*1860*/  @!P1 BRA `(.L_x_22) ;  /* 0x0000006400289947 */ /* 0x002fea0003800000 */
.L_x_21:
[----:B------:R-:W-:Y:S01]  /*1870*/  ULEA UR7, UR5, UR45, 0xa ;  /* 0x0000002d05077291 */ /* 0x000fe2000f8e503f */
[----:B------:R-:W-:Y:S01]  /*1880*/  WARPGROUP.ARRIVE ;  /* 0x00000000000079c5 */ /* 0x000fe20000000000 */
[----:B------:R-:W-:Y:S01]  /*1890*/  ULEA UR12, UR5, UR4, 0xa ;  /* 0x00000004050c7291 */ /* 0x000fe2000f8e503f */
[----:B------:R-:W-:Y:S01]  /*18a0*/  UMOV UR9, 0x40000040 ;  /* 0x4000004000097882 */ /* 0x000fe20000000000 */
[----:B------:R-:W-:-:S03]  /*18b0*/  UMOV UR11, 0x40000040 ;  /* 0x40000040000b7882 */ /* 0x000fc60000000000 */
[----:B------:R-:W-:Y:S02]  /*18c0*/  UMOV UR8, UR7 ;  /* 0x0000000700087c82 */ /* 0x000fe40008000000 */
[----:B------:R-:W-:Y:S02]  /*18d0*/  UMOV UR10, UR12 ;  /* 0x0000000c000a7c82 */ /* 0x000fe40008000000 */
[----:B------:R-:W-:Y:S01]  /*18e0*/  HGMMA.64x128x16.F32 R24, gdesc[UR8].tnspA.tnspB, R24, gsb0 ;  /* 0x61e00000081879f0 */ /* 0x000fe20008000818 */
[----:B------:R-:W-:Y:S02]  /*18f0*/  UIADD3 UR8, UR7, 0x80, URZ ;  /* 0x0000008007087890 */ /* 0x000fe4000fffe03f */
[----:B------:R-:W-:Y:S01]  /*1900*/  UIADD3 UR10, UR12, 0x80, URZ ;  /* 0x000000800c0a7890 */ /* 0x000fe2000fffe03f */
[----:B------:R-:W-:Y:S01]  /*1910*/  UMOV UR9, 0x40000040 ;  /* 0x4000004000097882 */ /* 0x000fe20000000000 */
[----:B------:R-:W-:Y:S01]  /*1920*/  UMOV UR11, 0x40000040 ;  /* 0x40000040000b7882 */ /* 0x000fe20000000000 */
[----:B------:R-:W-:-:S02]  /*1930*/  WARPGROUP.DEPBAR.LE gsb0, 0x0 ;  /* 0x00008000000079c5 */ /* 0x000fc40000010000 */
        /* <DEDUP_REMOVED lines=18> */
[----:B------:R-:W-:Y:S01]  /*1a60*/  BPT.TRAP 0x1 ;  /* 0x000000040000795c */ /* 0x000fe20000300000 */
.L_x_23:
[----:B------:R-:W-:Y:S01]  /*1a70*/  ULEA UR7, UR6, UR13, 0x3 ;  /* 0x0000000d06077291 */ /* 0x000fe2000f8e183f */
[----:B------:R-:W-:-:S03]  /*1a80*/  ISETP.GT.U32.AND P1, PT, R18, 0x1, PT ;  /* 0x000000011200780c */ /* 0x000fc60003f24070 */
[----:B------:R-:W-:-:S04]  /*1a90*/  UIADD3 UR7, UR7, 0x30, URZ ;  /* 0x0000003007077890 */ /* 0x000fc8000fffe03f */
[----:B------:R-:W-:-:S09]  /*1aa0*/  UPRMT UR7, URZ, 0x654, UR7 ;  /* 0x000006543f077896 */ /* 0x000fd20008000007 */
[----:B------:R-:W-:Y:S01]  /*1ab0*/  SYNCS.ARRIVE.TRANS64.RED.A1T0 RZ, [UR7], RZ ;  /* 0x000000ffffff79a7 */ /* 0x000fe20008100407 */
[----:B------:R-:W-:Y:S05]  /*1ac0*/  @P1 BRA `(.L_x_24) ;  /* 0x0000000000041947 */ /* 0x000fea0003800000 */
[----:B------:R-:W-:Y:S01]  /*1ad0*/  BPT.TRAP 0x1 ;  /* 0x000000040000795c */ /* 0x000fe20000300000 */
.L_x_24:
[----:B------:R-:W-:Y:S01]  /*1ae0*/  UIADD3 UR5, UR5, 0x1, URZ ;  /* 0x0000000105057890 */ /* 0x000fe2000fffe03f */
[C---:B------:R-:W-:Y:S01]  /*1af0*/  ISETP.GT.AND P1, PT, R0.reuse, 0x1, PT ;  /* 0x000000010000780c */ /* 0x040fe20003f24270 */
[----:B------:R-:W-:Y:S01]  /*1b00*/  UIADD3 UR6, UR6, 0x1, URZ ;  /* 0x0000000106067890 */ /* 0x000fe2000fffe03f */
[----:B------:R-:W-:Y:S01]  /*1b10*/  VIADD R0, R0, 0xffffffff ;  /* 0xffffffff00007836 */ /* 0x000fe20000000000 */
[----:B------:R-:W-:Y:S02]  /*1b20*/  UISETP.NE.AND UP0, UPT, UR5, 0x6, UPT ;  /* 0x000000060500788c */ /* 0x000fe4000bf05270 */
[----:B------:R-:W-:Y:S02]  /*1b30*/  UISETP.NE.AND UP1, UPT, UR6, 0x6, UPT ;  /* 0x000000060600788c */ /* 0x000fe4000bf25270 */
[----:B------:R-:W-:Y:S02]  /*1b40*/  USEL UR7, URZ, 0x1, UP0 ;  /* 0x000000013f077887 */ /* 0x000fe40008000000 */
[----:B------:R-:W-:-:S02]  /*1b50*/  USEL UR5, UR5, URZ, UP0 ;  /* 0x0000003f05057287 */ /* 0x000fc40008000000 */
[----:B------:R-:W-:Y:S02]  /*1b60*/  USEL UR6, UR6, URZ, UP1 ;  /* 0x0000003f06067287 */ /* 0x000fe40008800000 */
[----:B------:R-:W-:Y:S01]  /*1b70*/  LOP3.LUT R5, R5, UR7, RZ, 0x3c, !PT ;  /* 0x0000000705057c12 */ /* 0x000fe2000f8e3cff */
[----:B------:R-:W-:Y:S09]  /*1b80*/  @P1 BRA `(.L_x_25) ;  /* 0xfffffffc00041947 */ /* 0x000ff2000383ffff */
.L_x_18:
[----:B01----:R-:W0:Y:S02]  /*1b90*/  LDC R0, c[0x0][0x28c] ;  /* 0x0000a300ff007b82 */ /* 0x003e240000000800 */
[----:B0-----:R-:W-:-:S13]  /*1ba0*/  ISETP.GE.AND P1, PT, R0, 0x1, PT ;  /* 0x000000010000780c */ /* 0x001fda0003f26270 */
[----:B------:R-:W-:Y:S05]  /*1bb0*/  @!P1 BRA `(.L_x_26) ;  /* 0x0000000000409947 */ /* 0x000fea0003800000 */
[----:B------:R-:W-:Y:S05]  /*1bc0*/  @!P0 BRA `(.L_x_27) ;  /* 0x0000000000048947 */ /* 0x000fea0003800000 */
[----:B------:R-:W-:Y:S01]  /*1bd0*/  BPT.TRAP 0x1 ;  /* 0x000000040000795c */ /* 0x000fe20000300000 */
.L_x_27:
[----:B------:R-:W0:Y:S01]  /*1be0*/  S2UR UR7, SR_CgaCtaId ;  /* 0x00000000000779c3 */ /* 0x000e220000008800 */
[----:B------:R-:W-:Y:S01]  /*1bf0*/  UIADD3 UR6, UR44, UR41, URZ ;  /* 0x000000292c067290 */ /* 0x000fe2000fffe03f */
[----:B------:R-:W-:-:S03]  /*1c00*/  ISETP.GT.U32.AND P0, PT, R18, 0x1, PT ;  /* 0x000000011200780c */ /* 0x000fc60003f04070 */
[----:B------:R-:W-:-:S04]  /*1c10*/  UIMAD.WIDE.U32 UR4, UR6, -0x55555555, URZ ;  /* 0xaaaaaaab060478a5 */ /* 0x000fc8000f8e003f */
[----:B------:R-:W-:-:S03]  /*1c20*/  USHF.R.U32.HI UR4, URZ, 0x2, UR5 ;  /* 0x000000023f047899 */ /* 0x000fc60008011605 */
[----:B------:R-:W-:Y:S01]  /*1c30*/  UMOV UR5, 0x400 ;  /* 0x0000040000057882 */ /* 0x000fe20000000000 */
[----:B------:R-:W-:Y:S02]  /*1c40*/  UIMAD UR6, UR4, -0x6, UR6 ;  /* 0xfffffffa040678a4 */ /* 0x000fe4000f8e0206 */
[----:B0-----:R-:W-:-:S04]  /*1c50*/  ULEA UR5, UR7, UR5, 0x18 ;  /* 0x0000000507057291 */ /* 0x001fc8000f8ec03f */
[----:B------:R-:W-:-:S04]  /*1c60*/  ULEA UR6, UR6, UR5, 0x3 ;  /* 0x0000000506067291 */ /* 0x000fc8000f8e183f */
[----:B------:R-:W-:-:S04]  /*1c70*/  UIADD3 UR6, UR6, 0x30, URZ ;  /* 0x0000003006067890 */ /* 0x000fc8000fffe03f */
[----:B------:R-:W-:-:S09]  /*1c80*/  UPRMT UR6, URZ, 0x654, UR6 ;  /* 0x000006543f067896 */ /* 0x000fd20008000006 */
[----:B------:R-:W-:Y:S01]  /*1c90*/  SYNCS.ARRIVE.TRANS64.RED.A1T0 RZ, [UR6], RZ ;  /* 0x000000ffffff79a7 */ /* 0x000fe20008100406 */
[----:B------:R-:W-:Y:S05]  /*1ca0*/  @P0 BRA `(.L_x_26) ;  /* 0x0000000000040947 */ /* 0x000fea0003800000 */
[----:B------:R-:W-:Y:S01]  /*1cb0*/  BPT.TRAP 0x1 ;  /* 0x000000040000795c */ /* 0x000fe20000300000 */
.L_x_26:
[----:B------:R-:W-:Y:S01]  /*1cc0*/  IMAD.SHL.U32 R6, R100, 0x80, RZ ;  /* 0x0000008064067824 */ /* 0x000fe200078e00ff */
[----:B------:R-:W-:Y:S01]  /*1cd0*/  UIADD3 UR41, UR43, UR41, URZ ;  /* 0x000000292b297290 */ /* 0x000fe2000fffe03f */
[----:B------:R-:W-:Y:S01]  /*1ce0*/  SHF.R.S32.HI R11, RZ, 0x1f, R99 ;  /* 0x0000001fff0b7819 */ /* 0x000fe20000011463 */
[----:B------:R-:W-:Y:S01]  /*1cf0*/  UISETP.GE.U32.AND UP1, UPT, UR43, 0x6, UPT ;  /* 0x000000062b00788c */ /* 0x000fe2000bf26070 */
[----:B------:R-:W-:Y:S01]  /*1d00*/  IMAD.SHL.U32 R10, R101, 0x80, RZ ;  /* 0x00000080650a7824 */ /* 0x000fe200078e00ff */
[----:B------:R-:W-:Y:S01]  /*1d10*/  ULDC UR7, c[0x0][0x288] ;  /* 0x0000a20000077ab9 */ /* 0x000fe20000000800 */
[C---:B------:R-:W-:Y:S01]  /*1d20*/  LOP3.LUT R8, R6.reuse, 0x6, R93, 0xf8, !PT ;  /* 0x0000000606087812 */ /* 0x040fe200078ef85d */
[----:B------:R-:W-:Y:S01]  /*1d30*/  UISETP.GT.U32.AND UP0, UPT, UR41, 0x5, UPT ;  /* 0x000000052900788c */ /* 0x000fe2000bf04070 */
[----:B------:R-:W-:Y:S01]  /*1d40*/  ISETP.GE.AND P0, PT, R6, UR7, PT ;  /* 0x0000000706007c0c */ /* 0x000fe2000bf06270 */
[----:B------:R-:W-:Y:S01]  /*1d50*/  ULDC.64 UR4, c[0x0][0x5d0] ;  /* 0x0001740000047ab9 */ /* 0x000fe20000000a00 */
[--C-:B------:R-:W-:Y:S01]  /*1d60*/  SHF.R.S32.HI R9, RZ, 0x1f, R8.reuse ;  /* 0x0000001fff097819 */ /* 0x100fe20000011408 */
[----:B------:R-:W-:Y:S01]  /*1d70*/  ULDC UR10, c[0x0][0x284] ;  /* 0x0000a100000a7ab9 */ /* 0x000fe20000000800 */
[----:B------:R-:W-:Y:S01]  /*1d80*/  IMAD R0, R11, UR4, RZ ;  /* 0x000000040b007c24 */ /* 0x000fe2000f8e02ff */
[----:B------:R-:W-:Y:S01]  /*1d90*/  UISETP.LT.U32.AND UP0, UPT, UR43, 0x6, UP0 ;  /* 0x000000062b00788c */ /* 0x000fe20008701070 */
[----:B------:R-:W-:Y:S01]  /*1da0*/  ISETP.GE.OR P0, PT, R10, UR10, P0 ;  /* 0x0000000a0a007c0c */ /* 0x000fe20008706670 */
[----:B------:R-:W-:Y:S01]  /*1db0*/  IMAD.WIDE.U32 R4, R99, UR4, R8 ;  /* 0x0000000463047c25 */ /* 0x000fe2000f8e0008 */
[----:B------:R-:W-:Y:S01]  /*1dc0*/  ULDC.64 UR8, c[0x0][0x5c8] ;  /* 0x0001720000087ab9 */ /* 0x000fe20000000a00 */
[----:B------:R-:W-:-:S02]  /*1dd0*/  USEL UR6, URZ, 0x1, !UP0 ;  /* 0x000000013f067887 */ /* 0x000fc4000c000000 */
[----:B------:R-:W-:Y:S01]  /*1de0*/  IMAD R3, R99, UR5, R0 ;  /* 0x0000000563037c24 */ /* 0x000fe2000f8e0200 */
[----:B------:R-:W-:Y:S01]  /*1df0*/  @UP1 UIMAD.WIDE.U32 UR4, UR41, -0x55555555, URZ ;  /* 0xaaaaaaab290418a5 */ /* 0x000fe2000f8e003f */
[----:B------:R-:W-:Y:S01]  /*1e00*/  IMAD.WIDE R100, R101, 0x80, R22 ;  /* 0x0000008065647825 */ /* 0x000fe200078e0216 */
[----:B------:R-:W-:Y:S02]  /*1e10*/  ULOP3.LUT UR40, UR40, UR6, URZ, 0x3c, !UPT ;  /* 0x0000000628287292 */ /* 0x000fe4000f8e3c3f */
[----:B------:R-:W-:Y:S01]  /*1e20*/  @UP1 USHF.R.U32.HI UR4, URZ, 0x2, UR5 ;  /* 0x000000023f041899 */ /* 0x000fe20008011605 */
[----:B------:R-:W-:Y:S02]  /*1e30*/  IMAD.IADD R5, R5, 0x1, R3 ;  /* 0x0000000105057824 */ /* 0x000fe400078e0203 */
[----:B------:R-:W-:Y:S01]  /*1e40*/  IMAD R3, R101, UR8, RZ ;  /* 0x0000000865037c24 */ /* 0x000fe2000f8e02ff */
[----:B------:R-:W-:Y:S01]  /*1e50*/  @UP1 ULOP3.LUT UR40, UR40, 0x1, UR4, 0x78, !UPT ;  /* 0x0000000128281892 */ /* 0x000fe2000f8e7804 */
[----:B------:R-:W-:-:S04]  /*1e60*/  IMAD.WIDE.U32 R102, R100, UR8, R4 ;  /* 0x0000000864667c25 */ /* 0x000fc8000f8e0004 */
[----:B------:R-:W-:Y:S02]  /*1e70*/  IMAD R7, R100, UR9, R3 ;  /* 0x0000000964077c24 */ /* 0x000fe4000f8e0203 */
[----:B------:R-:W-:Y:S01]  /*1e80*/  IMAD.MOV.U32 R0, RZ, RZ, -0x1 ;  /* 0xffffffffff007424 */ /* 0x000fe200078e00ff */
[----:B------:R-:W-:Y:S06]  /*1e90*/  @P0 BRA `(.L_x_28) ;  /* 0x00000040001c0947 */ /* 0x000fec0003800000 */
[----:B-----5:R-:W-:Y:S01]  /*1ea0*/  FSETP.NEU.AND P0, PT, R88, RZ, PT ;  /* 0x000000ff5800720b */ /* 0x020fe20003f0d000 */
[----:B------:R-:W-:Y:S01]  /*1eb0*/  IMAD.IADD R4, R89, 0x1, -R6 ;  /* 0x0000000159047824 */ /* 0x000fe200078e0a06 */
[----:B------:R-:W-:Y:S01]  /*1ec0*/  BSSY B0, `(.L_x_28) ;  /* 0x0000404000007945 */ /* 0x000fe20003800000 */
[----:B------:R-:W-:Y:S02]  /*1ed0*/  IMAD.IADD R3, R97, 0x1, -R10 ;  /* 0x0000000161037824 */ /* 0x000fe400078e0a0a */
[----:B------:R-:W-:Y:S01]  /*1ee0*/  IMAD.IADD R113, R103, 0x1, R7 ;  /* 0x0000000167717824 */ /* 0x000fe200078e0207 */
[----:B------:R-:W-:-:S04]  /*1ef0*/  ISETP.GT.AND P2, PT, R4, RZ, PT ;  /* 0x000000ff0400720c */ /* 0x000fc80003f44270 */
[----:B------:R-:W-:-:S03]  /*1f00*/  ISETP.GT.AND P1, PT, R3, RZ, P2 ;  /* 0x000000ff0300720c */ /* 0x000fc60001724270 */
[----:B------:R-:W-:Y:S10]  /*1f10*/  @!P0 BRA `(.L_x_29) ;  /* 0x0000002c00288947 */ /* 0x000ff40003800000 */
[----:B------:R-:W0:Y:S01]  /*1f20*/  LDC.64 R106, c[0x0][0x5b8] ;  /* 0x00016e00ff6a7b82 */ /* 0x000e220000000a00 */
[----:B------:R-:W-:-:S07]  /*1f30*/  ULDC.64 UR4, c[0x0][0x5c0] ;  /* 0x0001700000047ab9 */ /* 0x000fce0000000a00 */
[----:B------:R-:W1:Y:S08]  /*1f40*/  LDC.64 R108, c[0x0][0x5b0] ;  /* 0x00016c00ff6c7b82 */ /* 0x000e700000000a00 */
[----:B------:R-:W2:Y:S01]  /*1f50*/  LDC.64 R110, c[0x0][0x5a8] ;  /* 0x00016a00ff6e7b82 */ /* 0x000ea20000000a00 */
[-C--:B0-----:R-:W-:Y:S02]  /*1f60*/  IMAD R6, R11, R106.reuse, RZ ;  /* 0x0000006a0b067224 */ /* 0x081fe400078e02ff */
[----:B------:R-:W-:-:S04]  /*1f70*/  IMAD.WIDE.U32 R104, R99, R106, R8 ;  /* 0x0000006a63687225 */ /* 0x000fc800078e0008 */
[----:B------:R-:W-:Y:S02]  /*1f80*/  IMAD R103, R99, R107, R6 ;  /* 0x0000006b63677224 */ /* 0x000fe400078e0206 */
[-C--:B-1----:R-:W-:Y:S02]  /*1f90*/  IMAD R5, R101, R108.reuse, RZ ;  /* 0x0000006c65057224 */ /* 0x082fe400078e02ff */
[----:B------:R-:W-:Y:S02]  /*1fa0*/  IMAD.IADD R13, R105, 0x1, R103 ;  /* 0x00000001690d7824 */ /* 0x000fe400078e0267 */
[----:B------:R-:W-:Y:S02]  /*1fb0*/  IMAD.MOV.U32 R12, RZ, RZ, R104 ;  /* 0x000000ffff0c7224 */ /* 0x000fe400078e0068 */
[C---:B------:R-:W-:Y:S02]  /*1fc0*/  IMAD R107, R100.reuse, R109, R5 ;  /* 0x0000006d646b7224 */ /* 0x040fe400078e0205 */
[----:B------:R-:W-:-:S04]  /*1fd0*/  IMAD.WIDE.U32 R6, R100, R108, R12 ;  /* 0x0000006c64067225 */ /* 0x000fc800078e000c */
[----:B------:R-:W-:Y:S01]  /*1fe0*/  IMAD.IADD R5, R7, 0x1, R107 ;  /* 0x0000000107057824 */ /* 0x000fe200078e026b */
[----:B--2---:R-:W-:-:S04]  /*1ff0*/  LEA R14, P0, R6, R110, 0x1 ;  /* 0x0000006e060e7211 */ /* 0x004fc800078008ff */
[----:B------:R-:W-:-:S05]  /*2000*/  LEA.HI.X R15, R6, R111, R5, 0x1, P0 ;  /* 0x0000006f060f7211 */ /* 0x000fca00000f0c05 */
[----:B------:R0:W2:Y:S01]  /*2010*/  @P1 LDG.E.LTC128B.U16 R5, desc[UR38][R14.64] ;  /* 0x000000260e051981 */ /* 0x0000a2000c1e1520 */
[----:B------:R-:W-:Y:S01]  /*2020*/  LEA R10, P0, R102, UR4, 0x1 ;  /* 0x00000004660a7c11 */ /* 0x000fe2000f8008ff */
[----:B------:R-:W-:Y:S01]  /*2030*/  IMAD.WIDE.U32 R6, R100, R108, R8 ;  /* 0x0000006c64067225 */ /* 0x000fe200078e0008 */
[----:B------:R-:W-:Y:S03]  /*2040*/  BSSY B1, `(.L_x_30) ;  /* 0x0000012000017945 */ /* 0x000fe60003800000 */
[----:B------:R-:W-:Y:S02]  /*2050*/  IMAD.IADD R7, R107, 0x1, R7 ;  /* 0x000000016b077824 */ /* 0x000fe400078e0207 */
[----:B------:R-:W-:Y:S01]  /*2060*/  IMAD.WIDE.U32 R20, R99, R106, R6 ;  /* 0x0000006a63147225 */ /* 0x000fe200078e0006 */
[----:B0-----:R-:W-:-:S03]  /*2070*/  SHF.L.U64.HI R15, R108, 0x3, R109 ;  /* 0x000000036c0f7819 */ /* 0x001fc6000001026d */
[----:B------:R-:W-:Y:S01]  /*2080*/  IMAD.IADD R7, R103, 0x1, R21 ;  /* 0x0000000167077824 */ /* 0x000fe200078e0215 */
[----:B------:R-:W-:Y:S01]  /*2090*/  LEA R6, P4, R20, R110, 0x1 ;  /* 0x0000006e14067211 */ /* 0x000fe200078808ff */
[----:B------:R-:W-:-:S03]  /*20a0*/  IMAD.SHL.U32 R14, R108, 0x8, RZ ;  /* 0x000000086c0e7824 */ /* 0x000fc600078e00ff */
[----:B------:R-:W-:Y:S01]  /*20b0*/  LEA.HI.X R7, R20, R111, R7, 0x1, P4 ;  /* 0x0000006f14077211 */ /* 0x000fe200020f0c07 */
[----:B--2---:R-:W-:-:S05]  /*20c0*/  HADD2.F32 R11, -RZ, R5.H0_H0 ;  /* 0x20000005ff0b7230 */ /* 0x004fca0000004100 */
[----:B------:R-:W-:-:S04]  /*20d0*/  FMUL R11, R11, R88 ;  /* 0x000000580b0b7220 */ /* 0x000fc80000400000 */
[----:B------:R-:W-:Y:S01]  /*20e0*/  FFMA R24, R24, R19, R11 ;  /* 0x0000001318187223 */ /* 0x000fe2000000000b */
[----:B------:R-:W-:Y:S02]  /*20f0*/  LEA.HI.X R11, R102, UR5, R113, 0x1, P0 ;  /* 0x00000005660b7c11 */ /* 0x000fe400080f0c71 */
[----:B------:R-:W-:Y:S02]  /*2100*/  ISETP.GT.AND P0, PT, R4, 0x1, PT ;  /* 0x000000010400780c */ /* 0x000fe40003f04270 */
[----:B------:R-:W-:Y:S02]  /*2110*/  F2FP.F16.F32.PACK_AB R24, RZ, R24 ;  /* 0x00000018ff18723e */ /* 0x000fe400000000ff */
[----:B------:R-:W-:-:S03]  /*2120*/  ISETP.GT.AND P3, PT, R3, RZ, P0 ;  /* 0x000000ff0300720c */ /* 0x000fc60000764270 */
[----:B------:R0:W-:Y:S10]  /*2130*/  @P1 STG.E.U16 desc[UR38][R10.64], R24 ;  /* 0x000000180a001986 */ /* 0x0001f4000c101526 */
[----:B------:R-:W-:Y:S05]  /*2140*/  @!P3 BRA `(.L_x_31) ;  /* 0x000000000004b947 */ /* 0x000fea0003800000 */
[----:B------:R1:W5:Y:S02]  /*2150*/  LDG.E.LTC128B.U16 R5, desc[UR38][R6.64+0x2] ;  /* 0x0000022606057981 */ /* 0x000364000c1e1520 */
.L_x_31:
[----:B------:R-:W-:Y:S05]  /*2160*/  BSYNC B1 ;  /* 0x0000000000017941 */ /* 0x000fea0003800000 */
.L_x_30:
[----:B-----5:R-:W-:Y:S01]  /*2170*/  HADD2.F32 R101, -RZ, R5.H0_H0 ;  /* 0x20000005ff657230 */ /* 0x020fe20000004100 */
[----:B------:R-:W-:Y:S01]  /*2180*/  ISETP.GT.AND P2, PT, R3, 0x8, P2 ;  /* 0x000000080300780c */ /* 0x000fe20001744270 */
[----:B------:R-:W-:Y:S01]  /*2190*/  IMAD.WIDE.U32 R20, R100, R108, R14 ;  /* 0x0000006c64147225 */ /* 0x000fe200078e000e */
[----:B0-----:R-:W-:-:S03]  /*21a0*/  PRMT R24, R5, 0x7610, R24 ;  /* 0x0000761005187816 */ /* 0x001fc60000000018 */
[----:B------:R-:W-:Y:S01]  /*21b0*/  FMUL R12, R101, R88 ;  /* 0x00000058650c7220 */ /* 0x000fe20000400000 */
[----:B------:R-:W-:Y:S01]  /*21c0*/  IMAD.IADD R107, R107, 0x1, R21 ;  /* 0x000000016b6b7824 */ /* 0x000fe200078e0215 */
[----:B------:R-:W-:Y:S02]  /*21d0*/  IADD3 R104, P1, R104, R20, RZ ;  /* 0x0000001468687210 */ /* 0x000fe40007f3e0ff */
[----:B------:R-:W-:-:S03]  /*21e0*/  FFMA R12, R25, R19, R12 ;  /* 0x00000013190c7223 */ /* 0x000fc6000000000c */
[----:B------:R-:W-:Y:S01]  /*21f0*/  IMAD.X R13, R107, 0x1, R13, P1 ;  /* 0x000000016b0d7824 */ /* 0x000fe200008e060d */
[C---:B------:R-:W-:Y:S02]  /*2200*/  LEA R14, P1, R104.reuse, R110, 0x1 ;  /* 0x0000006e680e7211 */ /* 0x040fe400078208ff */
[----:B------:R-:W-:Y:S02]  /*2210*/  F2FP.F16.F32.PACK_AB R12, RZ, R12 ;  /* 0x0000000cff0c723e */ /* 0x000fe400000000ff */
[----:B------:R-:W-:Y:S02]  /*2220*/  LEA.HI.X R15, R104, R111, R13, 0x1, P1 ;  /* 0x0000006f680f7211 */ /* 0x000fe400008f0c0d */
[----:B------:R-:W-:-:S05]  /*2230*/  PRMT R21, R12, 0x7610, R21 ;  /* 0x000076100c157816 */ /* 0x000fca0000000015 */
[----:B------:R0:W-:Y:S04]  /*2240*/  @P3 STG.E.U16 desc[UR38][R10.64+0x2], R21 ;  /* 0x000002150a003986 */ /* 0x0001e8000c101526 */
[----:B------:R-:W2:Y:S01]  /*2250*/  @P2 LDG.E.LTC128B.U16 R24, desc[UR38][R14.64] ;  /* 0x000000260e182981 */ /* 0x000ea2000c1e1520 */
[----:B------:R-:W-:Y:S01]  /*2260*/  IADD3 R20, P1, R8, R20, RZ ;  /* 0x0000001408147210 */ /* 0x000fe20007f3e0ff */
[----:B------:R-:W-:Y:S01]  /*2270*/  BSSY B1, `(.L_x_32) ;  /* 0x0000011000017945 */ /* 0x000fe20003800000 */
[C---:B------:R-:W-:Y:S02]  /*2280*/  SHF.L.U64.HI R13, R92.reuse, 0x1, R91 ;  /* 0x000000015c0d7819 */ /* 0x040fe4000001025b */
[----:B------:R-:W-:Y:S01]  /*2290*/  ISETP.GT.AND P0, PT, R3, 0x8, P0 ;  /* 0x000000080300780c */ /* 0x000fe20000704270 */
[----:B0-----:R-:W-:Y:S01]  /*22a0*/  IMAD.X R21, R9, 0x1, R107, P1 ;  /* 0x0000000109157824 */ /* 0x001fe200008e066b */
[----:B------:R-:W-:Y:S01]  /*22b0*/  LEA R12, P1, R92, R10, 0x1 ;  /* 0x0000000a5c0c7211 */ /* 0x000fe200078208ff */
[----:B------:R-:W-:-:S04]  /*22c0*/  IMAD.WIDE.U32 R20, R99, R106, R20 ;  /* 0x0000006a63147225 */ /* 0x000fc800078e0014 */
[----:B------:R-:W-:Y:S01]  /*22d0*/  IMAD.X R13, R13, 0x1, R11, P1 ;  /* 0x000000010d0d7824 */ /* 0x000fe200008e060b */
[----:B------:R-:W-:Y:S01]  /*22e0*/  LEA R8, P3, R20, R110, 0x1 ;  /* 0x0000006e14087211 */ /* 0x000fe200078608ff */
[----:B------:R-:W-:-:S05]  /*22f0*/  IMAD.IADD R9, R103, 0x1, R21 ;  /* 0x0000000167097824 */ /* 0x000fca00078e0215 */
[----:B------:R-:W-:Y:S01]  /*2300*/  LEA.HI.X R9, R20, R111, R9, 0x1, P3 ;  /* 0x0000006f14097211 */ /* 0x000fe200018f0c09 */
[----:B--2---:R-:W-:-:S05]  /*2310*/  HADD2.F32 R5, -RZ, R24.H0_H0 ;  /* 0x20000018ff057230 */ /* 0x004fca0000004100 */
[----:B------:R-:W-:-:S04]  /*2320*/  FMUL R5, R5, R88 ;  /* 0x0000005805057220 */ /* 0x000fc80000400000 */
[----:B------:R-:W-:-:S05]  /*2330*/  FFMA R5, R26, R19, R5 ;  /* 0x000000131a057223 */ /* 0x000fca0000000005 */
[----:B------:R-:W-:-:S05]  /*2340*/  F2FP.F16.F32.PACK_AB R5, RZ, R5 ;  /* 0x00000005ff05723e */ /* 0x000fca00000000ff */
[----:B------:R0:W-:Y:S01]  /*2350*/  @P2 STG.E.U16 desc[UR38][R12.64], R5 ;  /* 0x000000050c002986 */ /* 0x0001e2000c101526 */
[----:B------:R-:W-:Y:S05]  /*2360*/  @!P0 BRA `(.L_x_33) ;  /* 0x0000000000048947 */ /* 0x000fea0003800000 */
[----:B------:R2:W5:Y:S02]  /*2370*/  LDG.E.LTC128B.U16 R24, desc[UR38][R8.64+0x2] ;  /* 0x0000022608187981 */ /* 0x000564000c1e1520 */
.L_x_33:
[----:B------:R-:W-:Y:S05]  /*2380*/  BSYNC B1 ;  /* 0x0000000000017941 */ /* 0x000fea0003800000 */
.L_x_32:
[----:B0----5:R-:W-:Y:S01]  /*2390*/  HADD2.F32 R5, -RZ, R24.H0_H0 ;  /* 0x20000018ff057230 */ /* 0x021fe20000004100 */
[----:B------:R-:W-:Y:S01]  /*23a0*/  ISETP.GT.AND P1, PT, R4, 0x8, PT ;  /* 0x000000080400780c */ /* 0x000fe20003f24270 */
[----:B------:R-:W-:Y:S03]  /*23b0*/  BSSY B1, `(.L_x_34) ;  /* 0x0000008000017945 */ /* 0x000fe60003800000 */
[----:B------:R-:W-:Y:S01]  /*23c0*/  FMUL R14, R5, R88 ;  /* 0x00000058050e7220 */ /* 0x000fe20000400000 */
[----:B------:R-:W-:-:S03]  /*23d0*/  ISETP.GT.AND P2, PT, R3, RZ, P1 ;  /* 0x000000ff0300720c */ /* 0x000fc60000f44270 */
[----:B------:R-:W-:-:S05]  /*23e0*/  FFMA R14, R27, R19, R14 ;  /* 0x000000131b0e7223 */ /* 0x000fca000000000e */
[----:B------:R-:W-:-:S05]  /*23f0*/  F2FP.F16.F32.PACK_AB R14, RZ, R14 ;  /* 0x0000000eff0e723e */ /* 0x000fca00000000ff */
[----:B------:R0:W-:Y:S01]  /*2400*/  @P0 STG.E.U16 desc[UR38][R12.64+0x2], R14 ;  /* 0x0000020e0c000986 */ /* 0x0001e2000c101526 */
[----:B------:R-:W-:Y:S05]  /*2410*/  @!P2 BRA `(.L_x_35) ;  /* 0x000000000004a947 */ /* 0x000fea0003800000 */
[----:B------:R3:W5:Y:S02]  /*2420*/  LDG.E.LTC128B.U16 R24, desc[UR38][R6.64+0x10] ;  /* 0x0000102606187981 */ /* 0x000764000c1e1520 */
.L_x_35:
[----:B------:R-:W-:Y:S05]  /*2430*/  BSYNC B1 ;  /* 0x0000000000017941 */ /* 0x000fea0003800000 */
.L_x_34:
[----:B-----5:R-:W-:Y:S01]  /*2440*/  HADD2.F32 R5, -RZ, R24.H0_H0 ;  /* 0x20000018ff057230 */ /* 0x020fe20000004100 */
        /* <DEDUP_REMOVED lines=9> */
.L_x_37:
[----:B------:R-:W-:Y:S05]  /*24e0*/  BSYNC B1 ;  /* 0x0000000000017941 */ /* 0x000fea0003800000 */
.L_x_36:
[----:B----45:R-:W-:Y:S01]  /*24f0*/  HADD2.F32 R5, -RZ, R24.H0_H0 ;  /* 0x20000018ff057230 */ /* 0x030fe20000004100 */
[----:B------:R-:W-:Y:S01]  /*2500*/  ISETP.GT.AND P1, PT, R3, 0x8, P1 ;  /* 0x000000080300780c */ /* 0x000fe20000f24270 */
[----:B------:R-:W-:Y:S03]  /*2510*/  BSSY B1, `(.L_x_38) ;  /* 0x0000007000017945 */ /* 0x000fe60003800000 */
[----:B0-----:R-:W-:-:S04]  /*2520*/  FMUL R14, R5, R88 ;  /* 0x00000058050e7220 */ /* 0x001fc80000400000 */
[----:B------:R-:W-:-:S05]  /*2530*/  FFMA R14, R29, R19, R14 ;  /* 0x000000131d0e7223 */ /* 0x000fca000000000e */
[----:B------:R-:W-:-:S05]  /*2540*/  F2FP.F16.F32.PACK_AB R14, RZ, R14 ;  /* 0x0000000eff0e723e */ /* 0x000fca00000000ff */
[----:B------:R0:W-:Y:S01]  /*2550*/  @P3 STG.E.U16 desc[UR38][R10.64+0x12], R14 ;  /* 0x0000120e0a003986 */ /* 0x0001e2000c101526 */
[----:B------:R-:W-:Y:S05]  /*2560*/  @!P1 BRA `(.L_x_39) ;  /* 0x0000000000049947 */ /* 0x000fea0003800000 */
[----:B------:R4:W5:Y:S02]  /*2570*/  LDG.E.LTC128B.U16 R24, desc[UR38][R8.64+0x10] ;  /* 0x0000102608187981 */ /* 0x000964000c1e1520 */
.L_x_39:
[----:B------:R-:W-:Y:S05]  /*2580*/  BSYNC B1 ;  /* 0x0000000000017941 */ /* 0x000fea0003800000 */
.L_x_38:
[----:B-----5:R-:W-:Y:S01]  /*2590*/  HADD2.F32 R5, -RZ, R24.H0_H0 ;  /* 0x20000018ff057230 */ /* 0x020fe20000004100 */
[----:B------:R-:W-:Y:S01]  /*25a0*/  ISETP.GT.AND P0, PT, R3, 0x8, P0 ;  /* 0x000000080300780c */ /* 0x000fe20000704270 */
[----:B------:R-:W-:Y:S03]  /*25b0*/  BSSY B1, `(.L_x_40) ;  /* 0x0000007000017945 */ /* 0x000fe60003800000 */
[----:B------:R-:W-:-:S04]  /*25c0*/  FMUL R5, R5, R88 ;  /* 0x0000005805057220 */ /* 0x000fc80000400000 */
[----:B------:R-:W-:-:S05]  /*25d0*/  FFMA R5, R30, R19, R5 ;  /* 0x000000131e057223 */ /* 0x000fca0000000005 */
[----:B------:R-:W-:-:S05]  /*25e0*/  F2FP.F16.F32.PACK_AB R5, RZ, R5 ;  /* 0x00000005ff05723e */ /* 0x000fca00000000ff */
[----:B------:R0:W-:Y:S01]  /*25f0*/  @P1 STG.E.U16 desc[UR38][R12.64+0x10], R5 ;  /* 0x000010050c001986 */ /* 0x0001e2000c101526 */
[----:B------:R-:W-:Y:S05]  /*2600*/  @!P0 BRA `(.L_x_41) ;  /* 0x0000000000048947 */ /* 0x000fea0003800000 */
[----:B------:R0:W5:Y:S02]  /*2610*/  LDG.E.LTC128B.U16 R24, desc[UR38][R8.64+0x12] ;  /* 0x0000122608187981 */ /* 0x000164000c1e1520 */
.L_x_41:
[----:B------:R-:W-:Y:S05]  /*2620*/  BSYNC B1 ;  /* 0x0000000000017941 */ /* 0x000fea0003800000 */
.L_x_40:
        /* <DEDUP_REMOVED lines=10> */
.L_x_43:
[----:B------:R-:W-:Y:S05]  /*26d0*/  BSYNC B1 ;  /* 0x0000000000017941 */ /* 0x000fea0003800000 */
.L_x_42:
        /* <DEDUP_REMOVED lines=10> */
.L_x_45:
[----:B------:R-:W-:Y:S05]  /*2780*/  BSYNC B1 ;  /* 0x0000000000017941 */ /* 0x000fea0003800000 */
.L_x_44:
[----:B0----5:R-:W-:Y:S01]  /*2790*/  HADD2.F32 R5, -RZ, R24.H0_H0 ;  /* 0x20000018ff057230 */ /* 0x021fe20000004100 */
        /* <DEDUP_REMOVED lines=8> */
.L_x_47:
[----:B------:R-:W-:Y:S05]  /*2820*/  BSYNC B1 ;  /* 0x0000000000017941 */ /* 0x000fea0003800000 */
.L_x_46:
        /* <DEDUP_REMOVED lines=9> */
.L_x_49:
[----:B------:R-:W-:Y:S05]  /*28c0*/  BSYNC B1 ;  /* 0x0000000000017941 */ /* 0x000fea0003800000 */
.L_x_48:
        /* <DEDUP_REMOVED lines=10> */
.L_x_51:
[----:B------:R-:W-:Y:S05]  /*2970*/  BSYNC B1 ;  /* 0x0000000000017941 */ /* 0x000fea0003800000 */
.L_x_50:
        /* <DEDUP_REMOVED lines=10> */
.L_x_53:
[----:B------:R-:W-:Y:S05]  /*2a20*/  BSYNC B1 ;  /* 0x0000000000017941 */ /* 0x000fea0003800000 */
.L_x_52:
        /* <DEDUP_REMOVED lines=9> */
.L_x_55:
[----:B------:R-:W-:Y:S05]  /*2ac0*/  BSYNC B1 ;  /* 0x0000000000017941 */ /* 0x000fea0003800000 */
.L_x_54:
        /* <DEDUP_REMOVED lines=9> */
.L_x_57:
[----:B------:R-:W-:Y:S05]  /*2b60*/  BSYNC B1 ;  /* 0x0000000000017941 */ /* 0x000fea0003800000 */
.L_x_56:
        /* <DEDUP_REMOVED lines=10> */
.L_x_59:
[----:B------:R-:W-:Y:S05]  /*2c10*/  BSYNC B1 ;  /* 0x0000000000017941 */ /* 0x000fea0003800000 */
.L_x_58:
        /* <DEDUP_REMOVED lines=10> */
.L_x_61:
[----:B------:R-:W-:Y:S05]  /*2cc0*/  BSYNC B1 ;  /* 0x0000000000017941 */ /* 0x000fea0003800000 */
.L_x_60:
        /* <DEDUP_REMOVED lines=9> */
.L_x_63:
[----:B------:R-:W-:Y:S05]  /*2d60*/  BSYNC B1 ;  /* 0x0000000000017941 */ /* 0x000fea0003800000 */
.L_x_62:
        /* <DEDUP_REMOVED lines=9> */
.L_x_65:
[----:B------:R-:W-:Y:S05]  /*2e00*/  BSYNC B1 ;  /* 0x0000000000017941 */ /* 0x000fea0003800000 */
.L_x_64:
        /* <DEDUP_REMOVED lines=10> */
.L_x_67:
[----:B------:R-:W-:Y:S05]  /*2eb0*/  BSYNC B1 ;  /* 0x0000000000017941 */ /* 0x000fea0003800000 */
.L_x_66:
        /* <DEDUP_REMOVED lines=10> */
.L_x_69:
[----:B------:R-:W-:Y:S05]  /*2f60*/  BSYNC B1 ;  /* 0x0000000000017941 */ /* 0x000fea0003800000 */
.L_x_68:
        /* <DEDUP_REMOVED lines=9> */
.L_x_71:
[----:B------:R-:W-:Y:S05]  /*3000*/  BSYNC B1 ;  /* 0x0000000000017941 */ /* 0x000fea0003800000 */
.L_x_70:
        /* <DEDUP_REMOVED lines=9> */
.L_x_73:
[----:B------:R-:W-:Y:S05]  /*30a0*/  BSYNC B1 ;  /* 0x0000000000017941 */ /* 0x000fea0003800000 */
.L_x_72:
        /* <DEDUP_REMOVED lines=10> */
.L_x_75:
[----:B------:R-:W-:Y:S05]  /*3150*/  BSYNC B1 ;  /* 0x0000000000017941 */ /* 0x000fea0003800000 */
.L_x_74:
        /* <DEDUP_REMOVED lines=10> */
.L_x_77:
[----:B------:R-:W-:Y:S05]  /*3200*/  BSYNC B1 ;  /* 0x0000000000017941 */ /* 0x000fea0003800000 */
.L_x_76:
        /* <DEDUP_REMOVED lines=9> */
.L_x_79:
[----:B------:R-:W-:Y:S05]  /*32a0*/  BSYNC B1 ;  /* 0x0000000000017941 */ /* 0x000fea0003800000 */
.L_x_78:
        /* <DEDUP_REMOVED lines=9> */
.L_x_81:
[----:B------:R-:W-:Y:S05]  /*3340*/  BSYNC B1 ;  /* 0x0000000000017941 */ /* 0x000fea0003800000 */
.L_x_80:
        /* <DEDUP_REMOVED lines=10> */
.L_x_83:
[----:B------:R-:W-:Y:S05]  /*33f0*/  BSYNC B1 ;  /* 0x0000000000017941 */ /* 0x000fea0003800000 */
.L_x_82:
        /* <DEDUP_REMOVED lines=10> */
.L_x_85:
[----:B------:R-:W-:Y:S05]  /*34a0*/  BSYNC B1 ;  /* 0x0000000000017941 */ /* 0x000fea0003800000 */
.L_x_84:
        /* <DEDUP_REMOVED lines=9> */
.L_x_87:
[----:B------:R-:W-:Y:S05]  /*3540*/  BSYNC B1 ;  /* 0x0000000000017941 */ /* 0x000fea0003800000 */
.L_x_86:
        /* <DEDUP_REMOVED lines=9> */
.L_x_89:
[----:B------:R-:W-:Y:S05]  /*35e0*/  BSYNC B1 ;  /* 0x0000000000017941 */ /* 0x000fea0003800000 */
.L_x_88:
        /* <DEDUP_REMOVED lines=10> */
.L_x_91:
[----:B------:R-:W-:Y:S05]  /*3690*/  BSYNC B1 ;  /* 0x0000000000017941 */ /* 0x000fea0003800000 */
.L_x_90:
        /* <DEDUP_REMOVED lines=10> */
.L_x_93:
[----:B------:R-:W-:Y:S05]  /*3740*/  BSYNC B1 ;  /* 0x0000000000017941 */ /* 0x000fea0003800000 */
.L_x_92:
        /* <DEDUP_REMOVED lines=9> */
.L_x_95:
[----:B------:R-:W-:Y:S05]  /*37e0*/  BSYNC B1 ;  /* 0x0000000000017941 */ /* 0x000fea0003800000 */
.L_x_94:
        /* <DEDUP_REMOVED lines=9> */
.L_x_97:
[----:B------:R-:W-:Y:S05]  /*3880*/  BSYNC B1 ;  /* 0x0000000000017941 */ /* 0x000fea0003800000 */
.L_x_96:
        /* <DEDUP_REMOVED lines=10> */
.L_x_99:
[----:B------:R-:W-:Y:S05]  /*3930*/  BSYNC B1 ;  /* 0x0000000000017941 */ /* 0x000fea0003800000 */
.L_x_98:
        /* <DEDUP_REMOVED lines=10> */
.L_x_101:
[----:B------:R-:W-:Y:S05]  /*39e0*/  BSYNC B1 ;  /* 0x0000000000017941 */ /* 0x000fea0003800000 */
.L_x_100:
        /* <DEDUP_REMOVED lines=9> */
.L_x_103:
[----:B------:R-:W-:Y:S05]  /*3a80*/  BSYNC B1 ;  /* 0x0000000000017941 */ /* 0x000fea0003800000 */
.L_x_102:
        /* <DEDUP_REMOVED lines=9> */
.L_x_105:
[----:B------:R-:W-:Y:S05]  /*3b20*/  BSYNC B1 ;  /* 0x0000000000017941 */ /* 0x000fea0003800000 */
.L_x_104:
        /* <DEDUP_REMOVED lines=10> */
.L_x_107:
[----:B------:R-:W-:Y:S05]  /*3bd0*/  BSYNC B1 ;  /* 0x0000000000017941 */ /* 0x000fea0003800000 */
.L_x_106:
        /* <DEDUP_REMOVED lines=10> */
.L_x_109:
[----:B------:R-:W-:Y:S05]  /*3c80*/  BSYNC B1 ;  /* 0x0000000000017941 */ /* 0x000fea0003800000 */
.L_x_108:
        /* <DEDUP_REMOVED lines=9> */
.L_x_111:
[----:B------:R-:W-:Y:S05]  /*3d20*/  BSYNC B1 ;  /* 0x0000000000017941 */ /* 0x000fea0003800000 */
.L_x_110:
        /* <DEDUP_REMOVED lines=9> */
.L_x_113:
[----:B------:R-:W-:Y:S05]  /*3dc0*/  BSYNC B1 ;  /* 0x0000000000017941 */ /* 0x000fea0003800000 */
.L_x_112:
        /* <DEDUP_REMOVED lines=10> */
.L_x_115:
[----:B------:R-:W-:Y:S05]  /*3e70*/  BSYNC B1 ;  /* 0x0000000000017941 */ /* 0x000fea0003800000 */
.L_x_114:
        /* <DEDUP_REMOVED lines=10> */
.L_x_117:
[----:B------:R-:W-:Y:S05]  /*3f20*/  BSYNC B1 ;  /* 0x0000000000017941 */ /* 0x000fea0003800000 */
.L_x_116:
        /* <DEDUP_REMOVED lines=9> */
.L_x_119:
[----:B------:R-:W-:Y:S05]  /*3fc0*/  BSYNC B1 ;  /* 0x0000000000017941 */ /* 0x000fea0003800000 */
.L_x_118:
        /* <DEDUP_REMOVED lines=9> */
.L_x_121:
[----:B------:R-:W-:Y:S05]  /*4060*/  BSYNC B1 ;  /* 0x0000000000017941 */ /* 0x000fea0003800000 */
.L_x_120:
        /* <DEDUP_REMOVED lines=10> */
.L_x_123:
[----:B------:R-:W-:Y:S05]  /*4110*/  BSYNC B1 ;  /* 0x0000000000017941 */ /* 0x000fea0003800000 */
.L_x_122:
        /* <DEDUP_REMOVED lines=10> */
.L_x_125:
[----:B------:R-:W-:Y:S05]  /*41c0*/  BSYNC B1 ;  /* 0x0000000000017941 */ /* 0x000fea0003800000 */
.L_x_124:
        /* <DEDUP_REMOVED lines=9> */
.L_x_127:
[----:B------:R-:W-:Y:S05]  /*4260*/  BSYNC B1 ;  /* 0x0000000000017941 */ /* 0x000fea0003800000 */
.L_x_126:
        /* <DEDUP_REMOVED lines=9> */
.L_x_129:
[----:B------:R-:W-:Y:S05]  /*4300*/  BSYNC B1 ;  /* 0x0000000000017941 */ /* 0x000fea0003800000 */
.L_x_128:
        /* <DEDUP_REMOVED lines=10> */
.L_x_131:
[----:B------:R-:W-:Y:S05]  /*43b0*/  BSYNC B1 ;  /* 0x0000000000017941 */ /* 0x000fea0003800000 */
.L_x_130:
        /* <DEDUP_REMOVED lines=10> */
.L_x_133:
[----:B------:R-:W-:Y:S05]  /*4460*/  BSYNC B1 ;  /* 0x0000000000017941 */ /* 0x000fea0003800000 */
.L_x_132:
        /* <DEDUP_REMOVED lines=9> */
.L_x_135:
[----:B------:R-:W-:Y:S05]  /*4500*/  BSYNC B1 ;  /* 0x0000000000017941 */ /* 0x000fea0003800000 */
.L_x_134:
        /* <DEDUP_REMOVED lines=9> */
.L_x_137:
[----:B------:R-:W-:Y:S05]  /*45a0*/  BSYNC B1 ;  /* 0x0000000000017941 */ /* 0x000fea0003800000 */
.L_x_136:
        /* <DEDUP_REMOVED lines=10> */
.L_x_139:
[----:B------:R-:W-:Y:S05]  /*4650*/  BSYNC B1 ;  /* 0x0000000000017941 */ /* 0x000fea0003800000 */
.L_x_138:
        /* <DEDUP_REMOVED lines=10> */
.L_x_141:
[----:B------:R-:W-:Y:S05]  /*4700*/  BSYNC B1 ;  /* 0x0000000000017941 */ /* 0x000fea0003800000 */
.L_x_140:
        /* <DEDUP_REMOVED lines=9> */
.L_x_143:
[----:B------:R-:W-:Y:S05]  /*47a0*/  BSYNC B1 ;  /* 0x0000000000017941 */ /* 0x000fea0003800000 */
.L_x_142:
        /* <DEDUP_REMOVED lines=9> */
.L_x_145:
[----:B------:R-:W-:Y:S05]  /*4840*/  BSYNC B1 ;  /* 0x0000000000017941 */ /* 0x000fea0003800000 */
.L_x_144:
        /* <DEDUP_REMOVED lines=10> */
.L_x_147:
[----:B------:R-:W-:Y:S05]  /*48f0*/  BSYNC B1 ;  /* 0x0000000000017941 */ /* 0x000fea0003800000 */
.L_x_146:
[----:B-----5:R-:W-:Y:S01]  /*4900*/  HADD2.F32 R5, -RZ, R24.H0_H0 ;  /* 0x20000018ff057230 */ /* 0x020fe20000004100 */
[----:B------:R-:W-:Y:S01]  /*4910*/  ISETP.GT.AND P0, PT, R4, 0x79, PT ;  /* 0x000000790400780c */ /* 0x000fe20003f04270 */
[----:B------:R-:W-:Y:S01]  /*4920*/  @P2 IMAD.MOV.U32 R4, RZ, RZ, R10 ;  /* 0x000000ffff042224 */ /* 0x000fe200078e000a */
[----:B------:R-:W-:Y:S02]  /*4930*/  BSSY B1, `(.L_x_148) ;  /* 0x000000a000017945 */ /* 0x000fe40003800000 */
[----:B------:R-:W-:Y:S01]  /*4940*/  FMUL R5, R5, R88 ;  /* 0x0000005805057220 */ /* 0x000fe20000400000 */
[----:B------:R-:W-:-:S03]  /*4950*/  ISETP.GT.AND P3, PT, R3, RZ, P0 ;  /* 0x000000ff0300720c */ /* 0x000fc60000764270 */
[----:B------:R-:W-:-:S05]  /*4960*/  FFMA R5, R84, R19, R5 ;  /* 0x0000001354057223 */ /* 0x000fca0000000005 */
[----:B------:R-:W-:-:S04]  /*4970*/  F2FP.F16.F32.PACK_AB R5, RZ, R5 ;  /* 0x00000005ff05723e */ /* 0x000fc800000000ff */
[----:B0-----:R-:W-:Y:S01]  /*4980*/  PRMT R14, R5, 0x7610, R14 ;  /* 0x00007610050e7816 */ /* 0x001fe2000000000e */
[----:B------:R-:W-:-:S05]  /*4990*/  @P2 IMAD.MOV.U32 R5, RZ, RZ, R11 ;  /* 0x000000ffff052224 */ /* 0x000fca00078e000b */
[----:B------:R0:W-:Y:S01]  /*49a0*/  @P2 STG.E.U16 desc[UR38][R4.64+0xf0], R14 ;  /* 0x0000f00e04002986 */ /* 0x0001e2000c101526 */
[----:B------:R-:W-:Y:S05]  /*49b0*/  @!P3 BRA `(.L_x_149) ;  /* 0x000000000004b947 */ /* 0x000fea0003800000 */
[----:B------:R0:W5:Y:S02]  /*49c0*/  LDG.E.LTC128B.U16 R24, desc[UR38][R6.64+0xf2] ;  /* 0x0000f22606187981 */ /* 0x000164000c1e1520 */
.L_x_149:
[----:B------:R-:W-:Y:S05]  /*49d0*/  BSYNC B1 ;  /* 0x0000000000017941 */ /* 0x000fea0003800000 */
.L_x_148:
        /* <DEDUP_REMOVED lines=9> */
.L_x_151:
[----:B------:R-:W-:Y:S05]  /*4a70*/  BSYNC B1 ;  /* 0x0000000000017941 */ /* 0x000fea0003800000 */
.L_x_150:
[----:B-----5:R-:W-:Y:S01]  /*4a80*/  HADD2.F32 R5, -RZ, R24.H0_H0 ;  /* 0x20000018ff057230 */ /* 0x020fe20000004100 */
[----:B------:R-:W-:Y:S01]  /*4a90*/  ISETP.GT.AND P0, PT, R3, 0x8, P0 ;  /* 0x000000080300780c */ /* 0x000fe20000704270 */
[----:B0-----:R-:W-:Y:S01]  /*4aa0*/  @P1 IMAD.MOV.U32 R4, RZ, RZ, R12 ;  /* 0x000000ffff041224 */ /* 0x001fe200078e000c */
[----:B------:R-:W-:Y:S02]  /*4ab0*/  BSSY B1, `(.L_x_152) ;  /* 0x0000009000017945 */ /* 0x000fe40003800000 */
[----:B------:R-:W-:-:S04]  /*4ac0*/  FMUL R5, R5, R88 ;  /* 0x0000005805057220 */ /* 0x000fc80000400000 */
[----:B------:R-:W-:-:S05]  /*4ad0*/  FFMA R5, R86, R19, R5 ;  /* 0x0000001356057223 */ /* 0x000fca0000000005 */
[----:B------:R-:W-:-:S04]  /*4ae0*/  F2FP.F16.F32.PACK_AB R5, RZ, R5 ;  /* 0x00000005ff05723e */ /* 0x000fc800000000ff */
[----:B-1-3--:R-:W-:Y:S01]  /*4af0*/  PRMT R6, R5, 0x7610, R6 ;  /* 0x0000761005067816 */ /* 0x00afe20000000006 */
[----:B------:R-:W-:-:S05]  /*4b00*/  @P1 IMAD.MOV.U32 R5, RZ, RZ, R13 ;  /* 0x000000ffff051224 */ /* 0x000fca00078e000d */
[----:B------:R0:W-:Y:S01]  /*4b10*/  @P1 STG.E.U16 desc[UR38][R4.64+0xf0], R6 ;  /* 0x0000f00604001986 */ /* 0x0001e2000c101526 */
[----:B------:R-:W-:Y:S05]  /*4b20*/  @!P0 BRA `(.L_x_153) ;  /* 0x0000000000048947 */ /* 0x000fea0003800000 */
[----:B------:R1:W5:Y:S02]  /*4b30*/  LDG.E.LTC128B.U16 R24, desc[UR38][R8.64+0xf2] ;  /* 0x0000f22608187981 */ /* 0x000364000c1e1520 */
.L_x_153:
[----:B------:R-:W-:Y:S05]  /*4b40*/  BSYNC B1 ;  /* 0x0000000000017941 */ /* 0x000fea0003800000 */
.L_x_152:
[----:B------:R-:W-:Y:S05]  /*4b50*/  @!P0 BRA `(.L_x_154) ;  /* 0x0000001000e88947 */ /* 0x000fea0003800000 */
[----:B-----5:R-:W-:-:S05]  /*4b60*/  HADD2.F32 R3, -RZ, R24.H0_H0 ;  /* 0x20000018ff037230 */ /* 0x020fca0000004100 */
[----:B0-----:R-:W-:-:S04]  /*4b70*/  FMUL R4, R3, R88 ;  /* 0x0000005803047220 */ /* 0x001fc80000400000 */
[----:B------:R-:W-:-:S05]  /*4b80*/  FFMA R4, R87, R19, R4 ;  /* 0x0000001357047223 */ /* 0x000fca0000000004 */
[----:B------:R-:W-:-:S05]  /*4b90*/  F2FP.F16.F32.PACK_AB R4, RZ, R4 ;  /* 0x00000004ff04723e */ /* 0x000fca00000000ff */
[----:B------:R3:W-:Y:S01]  /*4ba0*/  STG.E.U16 desc[UR38][R12.64+0xf2], R4 ;  /* 0x0000f2040c007986 */ /* 0x0007e2000c101526 */
[----:B------:R-:W-:Y:S05]  /*4bb0*/  BRA `(.L_x_154) ;  /* 0x0000001000d07947 */ /* 0x000fea0003800000 */
.L_x_29:
[----:B------:R-:W-:Y:S01]  /*4bc0*/  ISETP.GT.AND P3, PT, R4, 0x1, PT ;  /* 0x000000010400780c */ /* 0x000fe20003f64270 */
[----:B------:R-:W-:Y:S01]  /*4bd0*/  ULDC.64 UR4, c[0x0][0x5c0] ;  /* 0x0001700000047ab9 */ /* 0x000fe20000000a00 */
[-C--:B------:R-:W-:Y:S01]  /*4be0*/  FMUL R24, R24, R19.reuse ;  /* 0x0000001318187220 */ /* 0x080fe20000400000 */
[----:B------:R-:W-:Y:S01]  /*4bf0*/  LEA R6, P4, R102, UR4, 0x1 ;  /* 0x0000000466067c11 */ /* 0x000fe2000f8808ff */
[-C--:B------:R-:W-:Y:S01]  /*4c00*/  FMUL R25, R25, R19.reuse ;  /* 0x0000001319197220 */ /* 0x080fe20000400000 */
[----:B------:R-:W-:Y:S01]  /*4c10*/  ISETP.GT.AND P0, PT, R3, RZ, P3 ;  /* 0x000000ff0300720c */ /* 0x000fe20001f04270 */
[-C--:B------:R-:W-:Y:S01]  /*4c20*/  FMUL R26, R26, R19.reuse ;  /* 0x000000131a1a7220 */ /* 0x080fe20000400000 */
[----:B------:R-:W-:Y:S01]  /*4c30*/  F2FP.F16.F32.PACK_AB R24, RZ, R24 ;  /* 0x00000018ff18723e */ /* 0x000fe200000000ff */
[-C--:B------:R-:W-:Y:S01]  /*4c40*/  FMUL R27, R27, R19.reuse ;  /* 0x000000131b1b7220 */ /* 0x080fe20000400000 */
[----:B------:R-:W-:Y:S01]  /*4c50*/  LEA.HI.X R7, R102, UR5, R113, 0x1, P4 ;  /* 0x0000000566077c11 */ /* 0x000fe2000a0f0c71 */
[----:B------:R-:W-:Y:S01]  /*4c60*/  FMUL R28, R28, R19 ;  /* 0x000000131c1c7220 */ /* 0x000fe20000400000 */
[----:B------:R-:W-:Y:S01]  /*4c70*/  F2FP.F16.F32.PACK_AB R25, RZ, R25 ;  /* 0x00000019ff19723e */ /* 0x000fe200000000ff */
[-C--:B------:R-:W-:Y:S01]  /*4c80*/  FMUL R29, R29, R19.reuse ;  /* 0x000000131d1d7220 */ /* 0x080fe20000400000 */
[----:B------:R-:W-:Y:S01]  /*4c90*/  ISETP.GT.AND P2, PT, R3, 0x8, P2 ;  /* 0x000000080300780c */ /* 0x000fe20001744270 */
[----:B------:R-:W-:Y:S01]  /*4ca0*/  @P1 STG.E.U16 desc[UR38][R6.64], R24 ;  /* 0x0000001806001986 */ /* 0x000fe2000c101526 */
[----:B------:R-:W-:Y:S01]  /*4cb0*/  ISETP.GT.AND P1, PT, R4, 0x8, PT ;  /* 0x000000080400780c */ /* 0x000fe20003f24270 */
[-C--:B------:R-:W-:Y:S01]  /*4cc0*/  FMUL R30, R30, R19.reuse ;  /* 0x000000131e1e7220 */ /* 0x080fe20000400000 */
[C---:B------:R-:W-:Y:S01]  /*4cd0*/  SHF.L.U64.HI R5, R92.reuse, 0x1, R91 ;  /* 0x000000015c057819 */ /* 0x040fe2000001025b */
[----:B------:R-:W-:Y:S01]  /*4ce0*/  @P0 STG.E.U16 desc[UR38][R6.64+0x2], R25 ;  /* 0x0000021906000986 */ /* 0x000fe2000c101526 */
[----:B------:R-:W-:Y:S01]  /*4cf0*/  LEA R8, P5, R92, R6, 0x1 ;  /* 0x000000065c087211 */ /* 0x000fe200078a08ff */
[-C--:B------:R-:W-:Y:S01]  /*4d00*/  FMUL R31, R31, R19.reuse ;  /* 0x000000131f1f7220 */ /* 0x080fe20000400000 */
[----:B------:R-:W-:Y:S01]  /*4d10*/  ISETP.GT.AND P3, PT, R3, 0x8, P3 ;  /* 0x000000080300780c */ /* 0x000fe20001f64270 */
[-C--:B------:R-:W-:Y:S01]  /*4d20*/  FMUL R32, R32, R19.reuse ;  /* 0x0000001320207220 */ /* 0x080fe20000400000 */
[----:B------:R-:W-:Y:S01]  /*4d30*/  ISETP.GT.AND P0, PT, R4, 0x9, PT ;  /* 0x000000090400780c */ /* 0x000fe20003f04270 */
[----:B------:R-:W-:Y:S01]  /*4d40*/  IMAD.X R9, R5, 0x1, R7, P5 ;  /* 0x0000000105097824 */ /* 0x000fe200028e0607 */
[----:B------:R-:W-:Y:S01]  /*4d50*/  ISETP.GT.AND P4, PT, R3, RZ, P1 ;  /* 0x000000ff0300720c */ /* 0x000fe20000f84270 */
[-C--:B------:R-:W-:Y:S01]  /*4d60*/  FMUL R33, R33, R19.reuse ;  /* 0x0000001321217220 */ /* 0x080fe20000400000 */
[----:B------:R-:W-:Y:S01]  /*4d70*/  F2FP.F16.F32.PACK_AB R26, RZ, R26 ;  /* 0x0000001aff1a723e */ /* 0x000fe200000000ff */
[-C--:B------:R-:W-:Y:S01]  /*4d80*/  FMUL R34, R34, R19.reuse ;  /* 0x0000001322227220 */ /* 0x080fe20000400000 */
[----:B------:R-:W-:Y:S01]  /*4d90*/  ISETP.GT.AND P5, PT, R3, RZ, P0 ;  /* 0x000000ff0300720c */ /* 0x000fe200007a4270 */
[----:B------:R-:W-:Y:S01]  /*4da0*/  FMUL R35, R35, R19 ;  /* 0x0000001323237220 */ /* 0x000fe20000400000 */
[----:B------:R-:W-:Y:S01]  /*4db0*/  F2FP.F16.F32.PACK_AB R27, RZ, R27 ;  /* 0x0000001bff1b723e */ /* 0x000fe200000000ff */
[----:B------:R-:W-:Y:S01]  /*4dc0*/  @P2 STG.E.U16 desc[UR38][R8.64], R26 ;  /* 0x0000001a08002986 */ /* 0x000fe2000c101526 */
[----:B------:R-:W-:Y:S01]  /*4dd0*/  F2FP.F16.F32.PACK_AB R28, RZ, R28 ;  /* 0x0000001cff1c723e */ /* 0x000fe200000000ff */
[-C--:B------:R-:W-:Y:S01]  /*4de0*/  FMUL R36, R36, R19.reuse ;  /* 0x0000001324247220 */ /* 0x080fe20000400000 */
[----:B------:R-:W-:Y:S01]  /*4df0*/  ISETP.GT.AND P2, PT, R3, 0x8, P1 ;  /* 0x000000080300780c */ /* 0x000fe20000f44270 */
[----:B------:R-:W-:Y:S01]  /*4e00*/  @P3 STG.E.U16 desc[UR38][R8.64+0x2], R27 ;  /* 0x0000021b08003986 */ /* 0x000fe2000c101526 */
[----:B------:R-:W-:Y:S01]  /*4e10*/  ISETP.GT.AND P1, PT, R4, 0x10, PT ;  /* 0x000000100400780c */ /* 0x000fe20003f24270 */
[----:B------:R-:W-:Y:S01]  /*4e20*/  FMUL R37, R37, R19 ;  /* 0x0000001325257220 */ /* 0x000fe20000400000 */
[----:B------:R-:W-:Y:S01]  /*4e30*/  F2FP.F16.F32.PACK_AB R29, RZ, R29 ;  /* 0x0000001dff1d723e */ /* 0x000fe200000000ff */
[----:B------:R-:W-:Y:S01]  /*4e40*/  @P4 STG.E.U16 desc[UR38][R6.64+0x10], R28 ;  /* 0x0000101c06004986 */ /* 0x000fe2000c101526 */
[C---:B------:R-:W-:Y:S01]  /*4e50*/  ISETP.GT.AND P3, PT, R3.reuse, 0x8, P0 ;  /* 0x000000080300780c */ /* 0x040fe20000764270 */
[-C--:B------:R-:W-:Y:S01]  /*4e60*/  FMUL R38, R38, R19.reuse ;  /* 0x0000001326267220 */ /* 0x080fe20000400000 */
[----:B------:R-:W-:Y:S01]  /*4e70*/  ISETP.GT.AND P0, PT, R4, 0x11, PT ;  /* 0x000000110400780c */ /* 0x000fe20003f04270 */
[----:B------:R-:W-:Y:S01]  /*4e80*/  @P5 STG.E.U16 desc[UR38][R6.64+0x12], R29 ;  /* 0x0000121d06005986 */ /* 0x000fe2000c101526 */
        /* <DEDUP_REMOVED lines=161> */
[----:B------:R-:W-:Y:S01]  /*58a0*/  FMUL R87, R87, R19 ;  /* 0x0000001357577220 */ /* 0x000fe20000400000 */
[----:B------:R-:W-:-:S02]  /*58b0*/  F2FP.F16.F32.PACK_AB R62, RZ, R62 ;  /* 0x0000003eff3e723e */ /* 0x000fc400000000ff */
[C---:B------:R-:W-:Y:S02]  /*58c0*/  ISETP.GT.AND P5, PT, R3.reuse, RZ, P0 ;  /* 0x000000ff0300720c */ /* 0x040fe400007a4270 */
[----:B------:R-:W-:Y:S01]  /*58d0*/  F2FP.F16.F32.PACK_AB R63, RZ, R63 ;  /* 0x0000003fff3f723e */ /* 0x000fe200000000ff */
[----:B------:R-:W-:Y:S01]  /*58e0*/  @P2 STG.E.U16 desc[UR38][R8.64+0x90], R62 ;  /* 0x0000903e08002986 */ /* 0x000fe2000c101526 */
[----:B------:R-:W-:Y:S02]  /*58f0*/  F2FP.F16.F32.PACK_AB R64, RZ, R64 ;  /* 0x00000040ff40723e */ /* 0x000fe400000000ff */
[C---:B------:R-:W-:Y:S01]  /*5900*/  ISETP.GT.AND P2, PT, R3.reuse, 0x8, P1 ;  /* 0x000000080300780c */ /* 0x040fe20000f44270 */
[----:B------:R-:W-:Y:S01]  /*5910*/  @P3 STG.E.U16 desc[UR38][R8.64+0x92], R63 ;  /* 0x0000923f08003986 */ /* 0x000fe2000c101526 */
[----:B------:R-:W-:Y:S02]  /*5920*/  ISETP.GT.AND P1, PT, R4, 0x58, PT ;  /* 0x000000580400780c */ /* 0x000fe40003f24270 */
[----:B------:R-:W-:Y:S01]  /*5930*/  F2FP.F16.F32.PACK_AB R65, RZ, R65 ;  /* 0x00000041ff41723e */ /* 0x000fe200000000ff */
[----:B------:R-:W-:Y:S01]  /*5940*/  @P4 STG.E.U16 desc[UR38][R6.64+0xa0], R64 ;  /* 0x0000a04006004986 */ /* 0x000fe2000c101526 */
[----:B------:R-:W-:-:S02]  /*5950*/  ISETP.GT.AND P3, PT, R3, 0x8, P0 ;  /* 0x000000080300780c */ /* 0x000fc40000764270 */
[----:B------:R-:W-:Y:S01]  /*5960*/  ISETP.GT.AND P0, PT, R4, 0x59, PT ;  /* 0x000000590400780c */ /* 0x000fe20003f04270 */
[----:B------:R-:W-:Y:S01]  /*5970*/  @P5 STG.E.U16 desc[UR38][R6.64+0xa2], R65 ;  /* 0x0000a24106005986 */ /* 0x000fe2000c101526 */
[C---:B------:R-:W-:Y:S02]  /*5980*/  ISETP.GT.AND P4, PT, R3.reuse, RZ, P1 ;  /* 0x000000ff0300720c */ /* 0x040fe40000f84270 */
[----:B------:R-:W-:Y:S02]  /*5990*/  F2FP.F16.F32.PACK_AB R66, RZ, R66 ;  /* 0x00000042ff42723e */ /* 0x000fe400000000ff */
[----:B------:R-:W-:Y:S02]  /*59a0*/  ISETP.GT.AND P5, PT, R3, RZ, P0 ;  /* 0x000000ff0300720c */ /* 0x000fe400007a4270 */
[----:B------:R-:W-:Y:S01]  /*59b0*/  F2FP.F16.F32.PACK_AB R67, RZ, R67 ;  /* 0x00000043ff43723e */ /* 0x000fe200000000ff */
[----:B------:R-:W-:Y:S01]  /*59c0*/  @P2 STG.E.U16 desc[UR38][R8.64+0xa0], R66 ;  /* 0x0000a04208002986 */ /* 0x000fe2000c101526 */
[----:B------:R-:W-:-:S02]  /*59d0*/  F2FP.F16.F32.PACK_AB R68, RZ, R68 ;  /* 0x00000044ff44723e */ /* 0x000fc400000000ff */
[C---:B------:R-:W-:Y:S01]  /*59e0*/  ISETP.GT.AND P2, PT, R3.reuse, 0x8, P1 ;  /* 0x000000080300780c */ /* 0x040fe20000f44270 */
[----:B------:R-:W-:Y:S01]  /*59f0*/  @P3 STG.E.U16 desc[UR38][R8.64+0xa2], R67 ;  /* 0x0000a24308003986 */ /* 0x000fe2000c101526 */
[C---:B------:R-:W-:Y:S02]  /*5a00*/  ISETP.GT.AND P1, PT, R4.reuse, 0x60, PT ;  /* 0x000000600400780c */ /* 0x040fe40003f24270 */
[----:B------:R-:W-:Y:S01]  /*5a10*/  F2FP.F16.F32.PACK_AB R69, RZ, R69 ;  /* 0x00000045ff45723e */ /* 0x000fe200000000ff */
[----:B------:R-:W-:Y:S01]  /*5a20*/  @P4 STG.E.U16 desc[UR38][R6.64+0xb0], R68 ;  /* 0x0000b04406004986 */ /* 0x000fe2000c101526 */
[C---:B------:R-:W-:Y:S02]  /*5a30*/  ISETP.GT.AND P3, PT, R3.reuse, 0x8, P0 ;  /* 0x000000080300780c */ /* 0x040fe40000764270 */
[----:B------:R-:W-:Y:S01]  /*5a40*/  ISETP.GT.AND P0, PT, R4, 0x61, PT ;  /* 0x000000610400780c */ /* 0x000fe20003f04270 */
[----:B------:R-:W-:Y:S01]  /*5a50*/  @P5 STG.E.U16 desc[UR38][R6.64+0xb2], R69 ;  /* 0x0000b24506005986 */ /* 0x000fe2000c101526 */
[----:B------:R-:W-:-:S02]  /*5a60*/  ISETP.GT.AND P4, PT, R3, RZ, P1 ;  /* 0x000000ff0300720c */ /* 0x000fc40000f84270 */
[C---:B------:R-:W-:Y:S02]  /*5a70*/  ISETP.GT.AND P5, PT, R3.reuse, RZ, P0 ;  /* 0x000000ff0300720c */ /* 0x040fe400007a4270 */
[----:B------:R-:W-:Y:S02]  /*5a80*/  F2FP.F16.F32.PACK_AB R70, RZ, R70 ;  /* 0x00000046ff46723e */ /* 0x000fe400000000ff */
[----:B------:R-:W-:Y:S02]  /*5a90*/  F2FP.F16.F32.PACK_AB R71, RZ, R71 ;  /* 0x00000047ff47723e */ /* 0x000fe400000000ff */
[----:B------:R-:W-:Y:S01]  /*5aa0*/  F2FP.F16.F32.PACK_AB R72, RZ, R72 ;  /* 0x00000048ff48723e */ /* 0x000fe200000000ff */
[----:B------:R-:W-:Y:S01]  /*5ab0*/  @P2 STG.E.U16 desc[UR38][R8.64+0xb0], R70 ;  /* 0x0000b04608002986 */ /* 0x000fe2000c101526 */
[----:B------:R-:W-:Y:S02]  /*5ac0*/  F2FP.F16.F32.PACK_AB R73, RZ, R73 ;  /* 0x00000049ff49723e */ /* 0x000fe400000000ff */
[C---:B------:R-:W-:Y:S01]  /*5ad0*/  ISETP.GT.AND P1, PT, R3.reuse, 0x8, P1 ;  /* 0x000000080300780c */ /* 0x040fe20000f24270 */
[----:B------:R-:W-:Y:S01]  /*5ae0*/  @P3 STG.E.U16 desc[UR38][R8.64+0xb2], R71 ;  /* 0x0000b24708003986 */ /* 0x000fe2000c101526 */
[----:B------:R-:W-:-:S02]  /*5af0*/  ISETP.GT.AND P2, PT, R3, 0x8, P0 ;  /* 0x000000080300780c */ /* 0x000fc40000744270 */
[C---:B------:R-:W-:Y:S01]  /*5b00*/  ISETP.GT.AND P0, PT, R4.reuse, 0x69, PT ;  /* 0x000000690400780c */ /* 0x040fe20003f04270 */
[----:B------:R-:W-:Y:S01]  /*5b10*/  @P4 STG.E.U16 desc[UR38][R6.64+0xc0], R72 ;  /* 0x0000c04806004986 */ /* 0x000fe2000c101526 */
[----:B------:R-:W-:Y:S02]  /*5b20*/  ISETP.GT.AND P4, PT, R4, 0x68, PT ;  /* 0x000000680400780c */ /* 0x000fe40003f84270 */
[----:B------:R-:W-:Y:S01]  /*5b30*/  F2FP.F16.F32.PACK_AB R74, RZ, R74 ;  /* 0x0000004aff4a723e */ /* 0x000fe200000000ff */
[----:B------:R-:W-:Y:S01]  /*5b40*/  @P5 STG.E.U16 desc[UR38][R6.64+0xc2], R73 ;  /* 0x0000c24906005986 */ /* 0x000fe2000c101526 */
[C---:B------:R-:W-:Y:S02]  /*5b50*/  ISETP.GT.AND P5, PT, R3.reuse, RZ, P4 ;  /* 0x000000ff0300720c */ /* 0x040fe400027a4270 */
[----:B------:R-:W-:Y:S01]  /*5b60*/  ISETP.GT.AND P3, PT, R3, RZ, P0 ;  /* 0x000000ff0300720c */ /* 0x000fe20000764270 */
[----:B------:R-:W-:Y:S01]  /*5b70*/  @P1 STG.E.U16 desc[UR38][R8.64+0xc0], R74 ;  /* 0x0000c04a08001986 */ /* 0x000fe2000c101526 */
[----:B------:R-:W-:-:S02]  /*5b80*/  F2FP.F16.F32.PACK_AB R75, RZ, R75 ;  /* 0x0000004bff4b723e */ /* 0x000fc400000000ff */
[----:B------:R-:W-:Y:S02]  /*5b90*/  F2FP.F16.F32.PACK_AB R76, RZ, R76 ;  /* 0x0000004cff4c723e */ /* 0x000fe400000000ff */
[C---:B------:R-:W-:Y:S01]  /*5ba0*/  ISETP.GT.AND P4, PT, R3.reuse, 0x8, P4 ;  /* 0x000000080300780c */ /* 0x040fe20002784270 */
[----:B------:R-:W-:Y:S01]  /*5bb0*/  @P2 STG.E.U16 desc[UR38][R8.64+0xc2], R75 ;  /* 0x0000c24b08002986 */ /* 0x000fe2000c101526 */
[----:B------:R-:W-:Y:S02]  /*5bc0*/  F2FP.F16.F32.PACK_AB R77, RZ, R77 ;  /* 0x0000004dff4d723e */ /* 0x000fe400000000ff */
[C---:B------:R-:W-:Y:S01]  /*5bd0*/  ISETP.GT.AND P2, PT, R4.reuse, 0x71, PT ;  /* 0x000000710400780c */ /* 0x040fe20003f44270 */
[----:B------:R-:W-:Y:S01]  /*5be0*/  @P5 STG.E.U16 desc[UR38][R6.64+0xd0], R76 ;  /* 0x0000d04c06005986 */ /* 0x000fe2000c101526 */
[----:B------:R-:W-:Y:S02]  /*5bf0*/  ISETP.GT.AND P5, PT, R3, 0x8, P0 ;  /* 0x000000080300780c */ /* 0x000fe400007a4270 */
[C---:B------:R-:W-:Y:S01]  /*5c00*/  ISETP.GT.AND P1, PT, R4.reuse, 0x78, PT ;  /* 0x000000780400780c */ /* 0x040fe20003f24270 */
[----:B------:R-:W-:Y:S01]  /*5c10*/  @P3 STG.E.U16 desc[UR38][R6.64+0xd2], R77 ;  /* 0x0000d24d06003986 */ /* 0x000fe2000c101526 */
[----:B------:R-:W-:-:S02]  /*5c20*/  ISETP.GT.AND P3, PT, R4, 0x70, PT ;  /* 0x000000700400780c */ /* 0x000fc40003f64270 */
[----:B------:R-:W-:Y:S01]  /*5c30*/  ISETP.GT.AND P0, PT, R4, 0x79, PT ;  /* 0x000000790400780c */ /* 0x000fe20003f04270 */
[----:B------:R-:W-:Y:S01]  /*5c40*/  @P4 IMAD.MOV.U32 R4, RZ, RZ, R8 ;  /* 0x000000ffff044224 */ /* 0x000fe200078e0008 */
[----:B------:R-:W-:Y:S01]  /*5c50*/  F2FP.F16.F32.PACK_AB R78, RZ, R78 ;  /* 0x0000004eff4e723e */ /* 0x000fe200000000ff */
[----:B------:R-:W-:Y:S01]  /*5c60*/  @P4 IMAD.MOV.U32 R5, RZ, RZ, R9 ;  /* 0x000000ffff054224 */ /* 0x000fe200078e0009 */
[----:B------:R-:W-:Y:S02]  /*5c70*/  F2FP.F16.F32.PACK_AB R79, RZ, R79 ;  /* 0x0000004fff4f723e */ /* 0x000fe400000000ff */
[----:B------:R-:W-:Y:S02]  /*5c80*/  F2FP.F16.F32.PACK_AB R80, RZ, R80 ;  /* 0x00000050ff50723e */ /* 0x000fe400000000ff */
[----:B------:R0:W-:Y:S01]  /*5c90*/  @P4 STG.E.U16 desc[UR38][R4.64+0xd0], R78 ;  /* 0x0000d04e04004986 */ /* 0x0001e2000c101526 */
[----:B------:R-:W-:Y:S02]  /*5ca0*/  ISETP.GT.AND P4, PT, R3, RZ, P2 ;  /* 0x000000ff0300720c */ /* 0x000fe40001784270 */
[----:B------:R-:W-:-:S02]  /*5cb0*/  F2FP.F16.F32.PACK_AB R81, RZ, R81 ;  /* 0x00000051ff51723e */ /* 0x000fc400000000ff */
[----:B------:R-:W-:Y:S02]  /*5cc0*/  ISETP.GT.AND P2, PT, R3, 0x8, P2 ;  /* 0x000000080300780c */ /* 0x000fe40001744270 */
[----:B------:R-:W-:Y:S02]  /*5cd0*/  F2FP.F16.F32.PACK_AB R82, RZ, R82 ;  /* 0x00000052ff52723e */ /* 0x000fe400000000ff */
[----:B------:R-:W-:Y:S02]  /*5ce0*/  F2FP.F16.F32.PACK_AB R83, RZ, R83 ;  /* 0x00000053ff53723e */ /* 0x000fe400000000ff */
[----:B------:R-:W-:Y:S01]  /*5cf0*/  F2FP.F16.F32.PACK_AB R84, RZ, R84 ;  /* 0x00000054ff54723e */ /* 0x000fe200000000ff */
[----:B0-----:R-:W-:Y:S01]  /*5d00*/  @P5 IMAD.MOV.U32 R4, RZ, RZ, R8 ;  /* 0x000000ffff045224 */ /* 0x001fe200078e0008 */
[----:B------:R-:W-:Y:S01]  /*5d10*/  F2FP.F16.F32.PACK_AB R85, RZ, R85 ;  /* 0x00000055ff55723e */ /* 0x000fe200000000ff */
[----:B------:R-:W-:Y:S01]  /*5d20*/  @P5 IMAD.MOV.U32 R5, RZ, RZ, R9 ;  /* 0x000000ffff055224 */ /* 0x000fe200078e0009 */
[----:B------:R-:W-:-:S02]  /*5d30*/  F2FP.F16.F32.PACK_AB R86, RZ, R86 ;  /* 0x00000056ff56723e */ /* 0x000fc400000000ff */
[----:B------:R-:W-:Y:S02]  /*5d40*/  F2FP.F16.F32.PACK_AB R87, RZ, R87 ;  /* 0x00000057ff57723e */ /* 0x000fe400000000ff */
[----:B------:R0:W-:Y:S01]  /*5d50*/  @P5 STG.E.U16 desc[UR38][R4.64+0xd2], R79 ;  /* 0x0000d24f04005986 */ /* 0x0001e2000c101526 */
[C---:B------:R-:W-:Y:S02]  /*5d60*/  ISETP.GT.AND P5, PT, R3.reuse, RZ, P3 ;  /* 0x000000ff0300720c */ /* 0x040fe40001fa4270 */
[----:B------:R-:W-:-:S11]  /*5d70*/  ISETP.GT.AND P3, PT, R3, 0x8, P3 ;  /* 0x000000080300780c */ /* 0x000fd60001f64270 */
[----:B0-----:R-:W-:Y:S02]  /*5d80*/  @P5 IMAD.MOV.U32 R4, RZ, RZ, R6 ;  /* 0x000000ffff045224 */ /* 0x001fe400078e0006 */
[----:B------:R-:W-:-:S05]  /*5d90*/  @P5 IMAD.MOV.U32 R5, RZ, RZ, R7 ;  /* 0x000000ffff055224 */ /* 0x000fca00078e0007 */
[----:B------:R0:W-:Y:S01]  /*5da0*/  @P5 STG.E.U16 desc[UR38][R4.64+0xe0], R80 ;  /* 0x0000e05004005986 */ /* 0x0001e2000c101526 */
[C---:B------:R-:W-:Y:S02]  /*5db0*/  ISETP.GT.AND P5, PT, R3.reuse, RZ, P0 ;  /* 0x000000ff0300720c */ /* 0x040fe400007a4270 */
[----:B------:R-:W-:Y:S01]  /*5dc0*/  ISETP.GT.AND P0, PT, R3, 0x8, P0 ;  /* 0x000000080300780c */ /* 0x000fe20000704270 */
[----:B0-----:R-:W-:Y:S02]  /*5dd0*/  @P4 IMAD.MOV.U32 R4, RZ, RZ, R6 ;  /* 0x000000ffff044224 */ /* 0x001fe400078e0006 */
[----:B------:R-:W-:-:S05]  /*5de0*/  @P4 IMAD.MOV.U32 R5, RZ, RZ, R7 ;  /* 0x000000ffff054224 */ /* 0x000fca00078e0007 */
[----:B------:R0:W-:Y:S01]  /*5df0*/  @P4 STG.E.U16 desc[UR38][R4.64+0xe2], R81 ;  /* 0x0000e25104004986 */ /* 0x0001e2000c101526 */
[C---:B------:R-:W-:Y:S02]  /*5e00*/  ISETP.GT.AND P4, PT, R3.reuse, RZ, P1 ;  /* 0x000000ff0300720c */ /* 0x040fe40000f84270 */
[----:B------:R-:W-:Y:S01]  /*5e10*/  ISETP.GT.AND P1, PT, R3, 0x8, P1 ;  /* 0x000000080300780c */ /* 0x000fe20000f24270 */
[----:B0-----:R-:W-:Y:S02]  /*5e20*/  @P3 IMAD.MOV.U32 R4, RZ, RZ, R8 ;  /* 0x000000ffff043224 */ /* 0x001fe400078e0008 */
[----:B------:R-:W-:-:S05]  /*5e30*/  @P3 IMAD.MOV.U32 R5, RZ, RZ, R9 ;  /* 0x000000ffff053224 */ /* 0x000fca00078e0009 */
[----:B------:R0:W-:Y:S02]  /*5e40*/  @P3 STG.E.U16 desc[UR38][R4.64+0xe0], R82 ;  /* 0x0000e05204003986 */ /* 0x0001e4000c101526 */
[----:B0-----:R-:W-:Y:S02]  /*5e50*/  @P2 IMAD.MOV.U32 R4, RZ, RZ, R8 ;  /* 0x000000ffff042224 */ /* 0x001fe400078e0008 */
[----:B------:R-:W-:-:S05]  /*5e60*/  @P2 IMAD.MOV.U32 R5, RZ, RZ, R9 ;  /* 0x000000ffff052224 */ /* 0x000fca00078e0009 */
[----:B------:R0:W-:Y:S02]  /*5e70*/  @P2 STG.E.U16 desc[UR38][R4.64+0xe2], R83 ;  /* 0x0000e25304002986 */ /* 0x0001e4000c101526 */
[----:B0-----:R-:W-:Y:S02]  /*5e80*/  @P4 IMAD.MOV.U32 R4, RZ, RZ, R6 ;  /* 0x000000ffff044224 */ /* 0x001fe400078e0006 */
[----:B------:R-:W-:-:S05]  /*5e90*/  @P4 IMAD.MOV.U32 R5, RZ, RZ, R7 ;  /* 0x000000ffff054224 */ /* 0x000fca00078e0007 */
[----:B------:R0:W-:Y:S04]  /*5ea0*/  @P4 STG.E.U16 desc[UR38][R4.64+0xf0], R84 ;  /* 0x0000f05404004986 */ /* 0x0001e8000c101526 */
[----:B------:R1:W-:Y:S01]  /*5eb0*/  @P5 STG.E.U16 desc[UR38][R6.64+0xf2], R85 ;  /* 0x0000f25506005986 */ /* 0x0003e2000c101526 */
[----:B0-----:R-:W-:Y:S02]  /*5ec0*/  @P1 IMAD.MOV.U32 R4, RZ, RZ, R8 ;  /* 0x000000ffff041224 */ /* 0x001fe400078e0008 */
[----:B------:R-:W-:-:S05]  /*5ed0*/  @P1 IMAD.MOV.U32 R5, RZ, RZ, R9 ;  /* 0x000000ffff051224 */ /* 0x000fca00078e0009 */
[----:B------:R1:W-:Y:S04]  /*5ee0*/  @P1 STG.E.U16 desc[UR38][R4.64+0xf0], R86 ;  /* 0x0000f05604001986 */ /* 0x0003e8000c101526 */
[----:B------:R1:W-:Y:S02]  /*5ef0*/  @P0 STG.E.U16 desc[UR38][R8.64+0xf2], R87 ;  /* 0x0000f25708000986 */ /* 0x0003e4000c101526 */
.L_x_154:
[----:B------:R-:W-:Y:S05]  /*5f00*/  BSYNC B0 ;  /* 0x0000000000007941 */ /* 0x000fea0003800000 */
.L_x_28:
[----:B------:R-:W-:Y:S01]  /*5f10*/  IADD3 R16, P0, R16, UR36, RZ ;  /* 0x0000002410107c10 */ /* 0x000fe2000ff1e0ff */
[----:B------:R-:W-:Y:S01]  /*5f20*/  ULDC.64 UR4, c[0x0][0x650] ;  /* 0x0001940000047ab9 */ /* 0x000fe20000000a00 */
[----:B------:R-:W-:Y:S01]  /*5f30*/  PRMT R3, RZ, 0x7610, R3 ;  /* 0x00007610ff037816 */ /* 0x000fe20000000003 */
[----:B------:R-:W-:Y:S01]  /*5f40*/  IMAD.MOV.U32 R100, RZ, RZ, -0x1 ;  /* 0xffffffffff647424 */ /* 0x000fe200078e00ff */
[----:B------:R-:W-:Y:S01]  /*5f50*/  IADD3.X R17, R17, UR42, RZ, P0, !PT ;  /* 0x0000002a11117c10 */ /* 0x000fe200087fe4ff */
[----:B------:R-:W-:Y:S01]  /*5f60*/  IMAD.MOV.U32 R99, RZ, RZ, -0x1 ;  /* 0xffffffffff637424 */ /* 0x000fe200078e00ff */
[----:B------:R-:W-:-:S04]  /*5f70*/  ISETP.GE.U32.AND P0, PT, R16, UR4, PT ;  /* 0x0000000410007c0c */ /* 0x000fc8000bf06070 */
[----:B------:R-:W-:-:S13]  /*5f80*/  ISETP.GE.U32.AND.EX P0, PT, R17, UR5, PT, P0 ;  /* 0x0000000511007c0c */ /* 0x000fda000bf06100 */
[----:B------:R-:W-:Y:S05]  /*5f90*/  @P0 BRA `(.L_x_155) ;  /* 0x00000004004c0947 */ /* 0x000fea0003800000 */
[----:B------:R-:W0:Y:S01]  /*5fa0*/  LDC.64 R10, c[0x0][0x628] ;  /* 0x00018a00ff0a7b82 */ /* 0x000e220000000a00 */
[----:B---3--:R-:W3:Y:S01]  /*5fb0*/  S2R R12, SR_CTAID.X ;  /* 0x00000000000c7919 */ /* 0x008ee20000002500 */
[----:B-12-4-:R-:W-:Y:S02]  /*5fc0*/  IMAD.MOV.U32 R8, RZ, RZ, R16 ;  /* 0x000000ffff087224 */ /* 0x016fe400078e0010 */
[----:B------:R-:W-:Y:S01]  /*5fd0*/  IMAD.MOV.U32 R9, RZ, RZ, R17 ;  /* 0x000000ffff097224 */ /* 0x000fe200078e0011 */
[----:B------:R-:W1:Y:S03]  /*5fe0*/  S2R R20, SR_CTAID.Y ;  /* 0x0000000000147919 */ /* 0x000e660000002600 */
[----:B------:R-:W2:Y:S08]  /*5ff0*/  LDC R0, c[0x0][0x630] ;  /* 0x00018c00ff007b82 */ /* 0x000eb00000000800 */
[----:B------:R-:W4:Y:S01]  /*6000*/  LDC.64 R14, c[0x0][0x620] ;  /* 0x00018800ff0e7b82 */ /* 0x000f220000000a00 */
[----:B0-----:R-:W-:-:S04]  /*6010*/  ISETP.NE.U32.AND P0, PT, R10, RZ, PT ;  /* 0x000000ff0a00720c */ /* 0x001fc80003f05070 */
[----:B------:R-:W-:-:S13]  /*6020*/  ISETP.NE.AND.EX P0, PT, R11, RZ, PT, P0 ;  /* 0x000000ff0b00720c */ /* 0x000fda0003f05300 */
[----:B-1234-:R-:W-:Y:S05]  /*6030*/  @!P0 BRA `(.L_x_156) ;  /* 0x0000000000288947 */ /* 0x01efea0003800000 */
        /* <DEDUP_REMOVED lines=10> */
.L_x_156:
[-CC-:B------:R-:W-:Y:S01]  /*60e0*/  SHF.R.U64 R99, R8, R0.reuse, R9.reuse ;  /* 0x0000000008637219 */ /* 0x180fe20000001209 */
[----:B------:R-:W0:Y:S01]  /*60f0*/  LDC.64 R26, c[0x0][0x640] ;  /* 0x00019000ff1a7b82 */ /* 0x000e220000000a00 */
[----:B------:R-:W-:Y:S01]  /*6100*/  SHF.R.U32.HI R0, RZ, R0, R9 ;  /* 0x00000000ff007219 */ /* 0x000fe20000011609 */
[----:B------:R-:W-:Y:S01]  /*6110*/  ULDC UR4, c[0x0][0x150] ;  /* 0x0000540000047ab9 */ /* 0x000fe20000000800 */
[----:B------:R-:W-:Y:S02]  /*6120*/  IADD3 R3, P0, RZ, -R99, RZ ;  /* 0x80000063ff037210 */ /* 0x000fe40007f1e0ff */
[----:B------:R-:W-:-:S03]  /*6130*/  I2FP.F32.U32 R7, R12 ;  /* 0x0000000c00077245 */ /* 0x000fc60000201000 */
[----:B------:R-:W1:Y:S01]  /*6140*/  LDC R6, c[0x0][0x618] ;  /* 0x00018600ff067b82 */ /* 0x000e620000000800 */
[----:B------:R-:W-:Y:S02]  /*6150*/  IMAD.X R5, RZ, RZ, ~R0, P0 ;  /* 0x000000ffff057224 */ /* 0x000fe400000e0e00 */
[----:B------:R-:W-:Y:S01]  /*6160*/  FMUL R7, R7, UR4 ;  /* 0x0000000407077c20 */ /* 0x000fe20008400000 */
[----:B------:R-:W-:Y:S01]  /*6170*/  ULDC UR4, c[0x0][0x154] ;  /* 0x0000550000047ab9 */ /* 0x000fe20000000800 */
[-C--:B------:R-:W-:Y:S02]  /*6180*/  IMAD R0, R5, R14.reuse, RZ ;  /* 0x0000000e05007224 */ /* 0x080fe400078e02ff */
[C---:B------:R-:W-:Y:S01]  /*6190*/  IMAD.WIDE.U32 R4, R3.reuse, R14, R16 ;  /* 0x0000000e03047225 */ /* 0x040fe200078e0010 */
[----:B------:R-:W2:Y:S01]  /*61a0*/  LDC R8, c[0x0][0x608] ;  /* 0x00018200ff087b82 */ /* 0x000ea20000000800 */
[----:B------:R-:W3:Y:S02]  /*61b0*/  F2I.U32.TRUNC.NTZ R7, R7 ;  /* 0x0000000700077305 */ /* 0x000ee4000020f000 */
[----:B------:R-:W-:Y:S01]  /*61c0*/  IMAD R3, R3, R15, R0 ;  /* 0x0000000f03037224 */ /* 0x000fe200078e0200 */
[----:B------:R-:W-:-:S03]  /*61d0*/  I2FP.F32.U32 R0, R20 ;  /* 0x0000001400007245 */ /* 0x000fc60000201000 */
[----:B------:R-:W-:Y:S01]  /*61e0*/  IMAD.IADD R3, R5, 0x1, R3 ;  /* 0x0000000105037824 */ /* 0x000fe200078e0203 */
[----:B------:R-:W4:Y:S01]  /*61f0*/  LDC R11, c[0x0][0x658] ;  /* 0x00019600ff0b7b82 */ /* 0x000f220000000800 */
[----:B0-----:R-:W-:-:S04]  /*6200*/  ISETP.NE.U32.AND P0, PT, R26, RZ, PT ;  /* 0x000000ff1a00720c */ /* 0x001fc80003f05070 */
[----:B------:R-:W-:-:S03]  /*6210*/  ISETP.NE.AND.EX P0, PT, R27, RZ, PT, P0 ;  /* 0x000000ff1b00720c */ /* 0x000fc60003f05300 */
[----:B------:R-:W0:Y:S01]  /*6220*/  LDC R9, c[0x0][0x144] ;  /* 0x00005100ff097b82 */ /* 0x000e220000000800 */
[-C--:B-1----:R-:W-:Y:S01]  /*6230*/  SHF.R.U64 R10, R4, R6.reuse, R3 ;  /* 0x00000006040a7219 */ /* 0x082fe20000001203 */
[----:B---3--:R-:W-:Y:S01]  /*6240*/  IMAD.MOV R7, RZ, RZ, -R7 ;  /* 0x000000ffff077224 */ /* 0x008fe200078e0a07 */
[----:B------:R-:W-:Y:S01]  /*6250*/  SHF.R.U32.HI R3, RZ, R6, R3 ;  /* 0x00000006ff037219 */ /* 0x000fe20000011603 */
[----:B------:R-:W-:-:S04]  /*6260*/  FMUL R6, R0, UR4 ;  /* 0x0000000400067c20 */ /* 0x000fc80008400000 */
[----:B------:R-:W1:Y:S01]  /*6270*/  LDC R21, c[0x0][0x148] ;  /* 0x00005200ff157b82 */ /* 0x000e620000000800 */
[----:B------:R3:W0:Y:S01]  /*6280*/  F2I.U32.TRUNC.NTZ R14, R6 ;  /* 0x00000006000e7305 */ /* 0x000622000020f000 */
[-CC-:B--2---:R-:W-:Y:S02]  /*6290*/  SHF.R.U64 R13, R10, R8.reuse, R3.reuse ;  /* 0x000000080a0d7219 */ /* 0x184fe40000001203 */
[----:B------:R-:W-:-:S04]  /*62a0*/  SHF.R.U32.HI R0, RZ, R8, R3 ;  /* 0x00000008ff007219 */ /* 0x000fc80000011603 */
[----:B-----5:R-:W2:Y:S01]  /*62b0*/  LDC R24, c[0x0][0x648] ;  /* 0x00019200ff187b82 */ /* 0x020ea20000000800 */
[-CC-:B----4-:R-:W-:Y:S02]  /*62c0*/  SHF.R.U64 R15, R13, R11.reuse, R0.reuse ;  /* 0x0000000b0d0f7219 */ /* 0x190fe40000001200 */
[----:B------:R-:W-:-:S03]  /*62d0*/  SHF.R.U32.HI R5, RZ, R11, R0 ;  /* 0x0000000bff057219 */ /* 0x000fc60000011600 */
[----:B------:R-:W-:Y:S02]  /*62e0*/  IMAD.MOV.U32 R4, RZ, RZ, R15 ;  /* 0x000000ffff047224 */ /* 0x000fe400078e000f */
[----:B------:R-:W4:Y:S01]  /*62f0*/  LDC R28, c[0x0][0x638] ;  /* 0x00018e00ff1c7b82 */ /* 0x000f220000000800 */
[----:B0-----:R-:W-:-:S07]  /*6300*/  IMAD R25, R9, R7, R12 ;  /* 0x0000000709197224 */ /* 0x001fce00078e020c */
[----:B------:R-:W0:Y:S08]  /*6310*/  LDC R29, c[0x0][0x610] ;  /* 0x00018400ff1d7b82 */ /* 0x000e300000000800 */
[----:B------:R-:W0:Y:S01]  /*6320*/  LDC R30, c[0x0][0x600] ;  /* 0x00018000ff1e7b82 */ /* 0x000e220000000800 */
[----:B-123--:R-:W-:Y:S05]  /*6330*/  @!P0 BRA `(.L_x_157) ;  /* 0x0000000000288947 */ /* 0x00efea0003800000 */
        /* <DEDUP_REMOVED lines=10> */
.L_x_157:
[----:B------:R-:W-:Y:S01]  /*63e0*/  ISETP.NE.AND P0, PT, R2, 0x1, PT ;  /* 0x000000010200780c */ /* 0x000fe20003f05270 */
[----:B------:R-:W-:Y:S01]  /*63f0*/  IMAD.MOV R14, RZ, RZ, -R14 ;  /* 0x000000ffff0e7224 */ /* 0x000fe200078e0a0e */
[----:B------:R-:W-:Y:S02]  /*6400*/  SHF.R.U64 R0, R4, R24, R5 ;  /* 0x0000001804007219 */ /* 0x000fe40000001205 */
[----:B------:R-:W-:Y:S02]  /*6410*/  LOP3.LUT R3, R13, R96, RZ, 0xc0, !PT ;  /* 0x000000600d037212 */ /* 0x000fe400078ec0ff */
[----:B------:R-:W-:Y:S01]  /*6420*/  LOP3.LUT R10, R10, R95, RZ, 0xc0, !PT ;  /* 0x0000005f0a0a7212 */ /* 0x000fe200078ec0ff */
[----:B------:R-:W-:Y:S02]  /*6430*/  IMAD.MOV R4, RZ, RZ, -R0 ;  /* 0x000000ffff047224 */ /* 0x000fe400078e0a00 */
[----:B------:R-:W-:Y:S02]  /*6440*/  IMAD R0, R90, R0, R3 ;  /* 0x000000005a007224 */ /* 0x000fe400078e0203 */
[----:B----4-:R-:W-:-:S02]  /*6450*/  IMAD R3, R4, R28, R15 ;  /* 0x0000001c04037224 */ /* 0x010fc400078e020f */
[----:B------:R-:W-:Y:S02]  /*6460*/  @P0 IMAD R25, R21, R14, R20 ;  /* 0x0000000e15190224 */ /* 0x000fe400078e0214 */
[----:B0-----:R-:W-:Y:S02]  /*6470*/  IMAD R5, R3, R30, R10 ;  /* 0x0000001e03057224 */ /* 0x001fe400078e020a */
[----:B------:R-:W-:Y:S02]  /*6480*/  IMAD R0, R0, R29, R25 ;  /* 0x0000001d00007224 */ /* 0x000fe400078e0219 */
[----:B------:R-:W-:-:S03]  /*6490*/  IMAD.MOV.U32 R4, RZ, RZ, 0x1 ;  /* 0x00000001ff047424 */ /* 0x000fc600078e00ff */
[----:B------:R-:W-:Y:S02]  /*64a0*/  SEL R100, R5, R0, !P0 ;  /* 0x0000000005647207 */ /* 0x000fe40004000000 */
[----:B------:R-:W-:Y:S02]  /*64b0*/  PRMT R3, R4, 0x7610, R3 ;  /* 0x0000761004037816 */ /* 0x000fe40000000003 */
[----:B------:R-:W-:-:S07]  /*64c0*/  SEL R0, R0, R5, !P0 ;  /* 0x0000000500007207 */ /* 0x000fce0004000000 */
.L_x_155:
[----:B------:R-:W-:Y:S01]  /*64d0*/  LOP3.LUT P0, RZ, R3, 0xff, RZ, 0xc0, !PT ;  /* 0x000000ff03ff7812 */ /* 0x000fe2000780c0ff */
[----:B------:R-:W-:Y:S01]  /*64e0*/  UIMAD.WIDE.U32 UR4, UR41, -0x55555555, URZ ;  /* 0xaaaaaaab290478a5 */ /* 0x000fe2000f8e003f */
[----:B------:R-:W-:-:S03]  /*64f0*/  IMAD.MOV.U32 R101, RZ, RZ, R0 ;  /* 0x000000ffff657224 */ /* 0x000fc600078e0000 */
[----:B------:R-:W-:-:S04]  /*6500*/  USHF.R.U32.HI UR4, URZ, 0x2, UR5 ;  /* 0x000000023f047899 */ /* 0x000fc80008011605 */
[----:B------:R-:W-:-:S04]  /*6510*/  UIMAD UR41, UR4, -0x6, UR41 ;  /* 0xfffffffa042978a4 */ /* 0x000fc8000f8e0229 */
[----:B------:R-:W-:Y:S08]  /*6520*/  @P0 BRA `(.L_x_158) ;  /* 0xffffffac00340947 */ /* 0x000ff0000383ffff */
[----:B------:R-:W-:Y:S05]  /*6530*/  EXIT ;  /* 0x000000000000794d */ /* 0x000fea0003800000 */
.L_x_3:
        /* <DEDUP_REMOVED lines=26> */
.L_x_160:
[--C-:B------:R-:W-:Y:S01]  /*66e0*/  SHF.R.U64 R14, R12, R20, R13.reuse ;  /* 0x000000140c0e7219 */ /* 0x100fe2000000120d */
[----:B------:R-:W0:Y:S01]  /*66f0*/  LDC R24, c[0x0][0x618] ;  /* 0x00018600ff187b82 */ /* 0x000e220000000800 */
[----:B------:R-:W-:Y:S01]  /*6700*/  I2FP.F32.U32 R8, R6 ;  /* 0x0000000600087245 */ /* 0x000fe20000201000 */
[----:B------:R-:W-:Y:S01]  /*6710*/  ULDC UR4, c[0x0][0x150] ;  /* 0x0000540000047ab9 */ /* 0x000fe20000000800 */
[----:B------:R-:W-:Y:S02]  /*6720*/  SHF.R.U32.HI R7, RZ, R20, R13 ;  /* 0x00000014ff077219 */ /* 0x000fe4000001160d */
[----:B------:R-:W-:Y:S01]  /*6730*/  IADD3 R11, P0, RZ, -R14, RZ ;  /* 0x8000000eff0b7210 */ /* 0x000fe20007f1e0ff */
[----:B------:R-:W-:Y:S01]  /*6740*/  FMUL R13, R8, UR4 ;  /* 0x00000004080d7c20 */ /* 0x000fe20008400000 */
[----:B------:R-:W-:Y:S01]  /*6750*/  ULDC UR4, c[0x0][0x154] ;  /* 0x0000550000047ab9 */ /* 0x000fe20000000800 */
[----:B------:R-:W1:Y:S02]  /*6760*/  LDC.64 R26, c[0x0][0x640] ;  /* 0x00019000ff1a7b82 */ /* 0x000e640000000a00 */
[----:B------:R-:W-:-:S02]  /*6770*/  IMAD.X R7, RZ, RZ, ~R7, P0 ;  /* 0x000000ffff077224 */ /* 0x000fc400000e0e07 */
[----:B------:R-:W2:Y:S01]  /*6780*/  F2I.U32.TRUNC.NTZ R13, R13 ;  /* 0x0000000d000d7305 */ /* 0x000ea2000020f000 */
[----:B------:R-:W-:-:S03]  /*6790*/  IMAD.WIDE.U32 R8, R11, R22, R16 ;  /* 0x000000160b087225 */ /* 0x000fc600078e0010 */
[----:B------:R-:W3:Y:S01]  /*67a0*/  LDC R15, c[0x0][0x144] ;  /* 0x00005100ff0f7b82 */ /* 0x000ee20000000800 */
[----:B------:R-:W-:-:S04]  /*67b0*/  IMAD R10, R7, R22, RZ ;  /* 0x00000016070a7224 */ /* 0x000fc800078e02ff */
[----:B------:R-:W-:Y:S02]  /*67c0*/  IMAD R7, R11, R23, R10 ;  /* 0x000000170b077224 */ /* 0x000fe400078e020a */
[----:B------:R-:W-:Y:S01]  /*67d0*/  IMAD.MOV.U32 R10, RZ, RZ, -0x1 ;  /* 0xffffffffff0a7424 */ /* 0x000fe200078e00ff */
[----:B------:R-:W4:Y:S01]  /*67e0*/  LDC R20, c[0x0][0x608] ;  /* 0x00018200ff147b82 */ /* 0x000f220000000800 */
[----:B------:R-:W-:Y:S01]  /*67f0*/  IMAD.IADD R7, R9, 0x1, R7 ;  /* 0x0000000109077824 */ /* 0x000fe200078e0207 */
[----:B------:R-:W-:-:S04]  /*6800*/  I2FP.F32.U32 R9, R5 ;  /* 0x0000000500097245 */ /* 0x000fc80000201000 */
[-C--:B0-----:R-:W-:Y:S01]  /*6810*/  SHF.R.U64 R12, R8, R24.reuse, R7 ;  /* 0x00000018080c7219 */ /* 0x081fe20000001207 */
[----:B--2---:R-:W-:Y:S01]  /*6820*/  IMAD.MOV R8, RZ, RZ, -R13 ;  /* 0x000000ffff087224 */ /* 0x004fe200078e0a0d */
[----:B------:R-:W0:Y:S01]  /*6830*/  LDC R11, c[0x0][0x658] ;  /* 0x00019600ff0b7b82 */ /* 0x000e220000000800 */
[----:B-1----:R-:W-:Y:S01]  /*6840*/  ISETP.NE.U32.AND P0, PT, R26, RZ, PT ;  /* 0x000000ff1a00720c */ /* 0x002fe20003f05070 */
[----:B------:R-:W-:Y:S01]  /*6850*/  FMUL R9, R9, UR4 ;  /* 0x0000000409097c20 */ /* 0x000fe20008400000 */
[----:B------:R-:W-:Y:S02]  /*6860*/  SHF.R.U32.HI R7, RZ, R24, R7 ;  /* 0x00000018ff077219 */ /* 0x000fe40000011607 */
[----:B------:R-:W-:-:S03]  /*6870*/  ISETP.NE.AND.EX P0, PT, R27, RZ, PT, P0 ;  /* 0x000000ff1b00720c */ /* 0x000fc60003f05300 */
[----:B------:R-:W1:Y:S01]  /*6880*/  LDC R22, c[0x0][0x148] ;  /* 0x00005200ff167b82 */ /* 0x000e620000000800 */
[----:B---3--:R-:W-:Y:S02]  /*6890*/  IMAD R23, R15, R8, R6 ;  /* 0x000000080f177224 */ /* 0x008fe400078e0206 */
[----:B------:R-:W-:-:S05]  /*68a0*/  IMAD.MOV.U32 R8, RZ, RZ, 0x1 ;  /* 0x00000001ff087424 */ /* 0x000fca00078e00ff */
[----:B------:R-:W2:Y:S01]  /*68b0*/  LDC R21, c[0x0][0x600] ;  /* 0x00018000ff157b82 */ /* 0x000ea20000000800 */
[-CC-:B----4-:R-:W-:Y:S02]  /*68c0*/  SHF.R.U64 R15, R12, R20.reuse, R7.reuse ;  /* 0x000000140c0f7219 */ /* 0x190fe40000001207 */
[----:B------:R-:W-:Y:S02]  /*68d0*/  SHF.R.U32.HI R6, RZ, R20, R7 ;  /* 0x00000014ff067219 */ /* 0x000fe40000011607 */
[----:B------:R3:W4:Y:S03]  /*68e0*/  F2I.U32.TRUNC.NTZ R20, R9 ;  /* 0x0000000900147305 */ /* 0x000726000020f000 */
[----:B------:R-:W1:Y:S01]  /*68f0*/  LDC R25, c[0x0][0x648] ;  /* 0x00019200ff197b82 */ /* 0x000e620000000800 */
[-C--:B0-----:R-:W-:Y:S02]  /*6900*/  SHF.R.U64 R19, R15, R11.reuse, R6 ;  /* 0x0000000b0f137219 */ /* 0x081fe40000001206 */
[----:B------:R-:W-:-:S02]  /*6910*/  SHF.L.U32 R10, R10, R11, RZ ;  /* 0x0000000b0a0a7219 */ /* 0x000fc400000006ff */
[-C--:B------:R-:W-:Y:S01]  /*6920*/  SHF.R.U32.HI R7, RZ, R11.reuse, R6 ;  /* 0x0000000bff077219 */ /* 0x080fe20000011606 */
[----:B------:R-:W-:Y:S01]  /*6930*/  IMAD.MOV.U32 R6, RZ, RZ, R19 ;  /* 0x000000ffff067224 */ /* 0x000fe200078e0013 */
[----:B------:R-:W-:Y:S01]  /*6940*/  SHF.L.U32 R24, R8, R11, RZ ;  /* 0x0000000b08187219 */ /* 0x000fe200000006ff */
[----:B------:R-:W0:Y:S01]  /*6950*/  LDC R28, c[0x0][0x638] ;  /* 0x00018e00ff1c7b82 */ /* 0x000e220000000800 */
[----:B------:R-:W-:-:S07]  /*6960*/  LOP3.LUT R30, RZ, R10, RZ, 0x33, !PT ;  /* 0x0000000aff1e7212 */ /* 0x000fce00078e33ff */
[----:B------:R-:W0:Y:S01]  /*6970*/  LDC R29, c[0x0][0x610] ;  /* 0x00018400ff1d7b82 */ /* 0x000e220000000800 */
[----:B---34-:R-:W-:Y:S05]  /*6980*/  @!P0 BRA `(.L_x_161) ;  /* 0x0000000000288947 */ /* 0x018fea0003800000 */
[----:B------:R-:W3:Y:S02]  /*6990*/  LDC R6, c[0x0][0x64c] ;  /* 0x00019300ff067b82 */ /* 0x000ee40000000800 */
[----:B---3--:R-:W-:-:S05]  /*69a0*/  IADD3 R11, P0, R19, R6, RZ ;  /* 0x00000006130b7210 */ /* 0x008fca0007f1e0ff */
        /* <DEDUP_REMOVED lines=8> */
.L_x_161:
[----:B------:R-:W-:Y:S01]  /*6a30*/  ISETP.NE.AND P0, PT, R2, 0x1, PT ;  /* 0x000000010200780c */ /* 0x000fe20003f05270 */
[----:B--2---:R-:W-:Y:S01]  /*6a40*/  VIADD R9, R21, 0xffffffff ;  /* 0xffffffff15097836 */ /* 0x004fe20000000000 */
[----:B-1----:R-:W-:Y:S01]  /*6a50*/  SHF.R.U64 R7, R6, R25, R7 ;  /* 0x0000001906077219 */ /* 0x002fe20000001207 */
[----:B------:R-:W-:Y:S01]  /*6a60*/  IMAD.MOV R20, RZ, RZ, -R20 ;  /* 0x000000ffff147224 */ /* 0x000fe200078e0a14 */
[----:B------:R-:W-:Y:S02]  /*6a70*/  LOP3.LUT R6, R15, R30, RZ, 0xc0, !PT ;  /* 0x0000001e0f067212 */ /* 0x000fe400078ec0ff */
[----:B------:R-:W-:Y:S01]  /*6a80*/  LOP3.LUT R12, R12, R9, RZ, 0xc0, !PT ;  /* 0x000000090c0c7212 */ /* 0x000fe200078ec0ff */
[----:B------:R-:W-:Y:S02]  /*6a90*/  IMAD.MOV R8, RZ, RZ, -R7 ;  /* 0x000000ffff087224 */ /* 0x000fe400078e0a07 */
[----:B------:R-:W-:Y:S02]  /*6aa0*/  IMAD R6, R24, R7, R6 ;  /* 0x0000000718067224 */ /* 0x000fe400078e0206 */
[----:B------:R-:W-:-:S02]  /*6ab0*/  IMAD.MOV.U32 R9, RZ, RZ, 0x1 ;  /* 0x00000001ff097424 */ /* 0x000fc400078e00ff */
[----:B------:R-:W-:Y:S02]  /*6ac0*/  @P0 IMAD R23, R22, R20, R5 ;  /* 0x0000001416170224 */ /* 0x000fe400078e0205 */
[----:B0-----:R-:W-:Y:S02]  /*6ad0*/  IMAD R5, R8, R28, R19 ;  /* 0x0000001c08057224 */ /* 0x001fe400078e0213 */
[----:B------:R-:W-:Y:S02]  /*6ae0*/  IMAD R19, R6, R29, R23 ;  /* 0x0000001d06137224 */ /* 0x000fe400078e0217 */
[----:B------:R-:W-:Y:S02]  /*6af0*/  IMAD R6, R5, R21, R12 ;  /* 0x0000001505067224 */ /* 0x000fe400078e020c */
[----:B------:R-:W-:-:S03]  /*6b00*/  IMAD.MOV.U32 R8, RZ, RZ, R14 ;  /* 0x000000ffff087224 */ /* 0x000fc600078e000e */
[----:B------:R-:W-:Y:S02]  /*6b10*/  SEL R20, R6, R19, !P0 ;  /* 0x0000001306147207 */ /* 0x000fe40004000000 */
[----:B------:R-:W-:-:S07]  /*6b20*/  SEL R19, R19, R6, !P0 ;  /* 0x0000000613137207 */ /* 0x000fce0004000000 */
.L_x_159:
[----:B------:R-:W-:-:S08]  /*6b30*/  NOP ;  /* 0x0000000000007918 */ /* 0x000fd00000000000 */
[----:B------:R-:W0:-:S00]  /*6b40*/  USETMAXREG.DEALLOC.CTAPOOL 0x28 ;  /* 0x00000028000079c8 */ /* 0x000e0000080e0500 */
[----:B0-----:R-:W-:-:S13]  /*6b50*/  ISETP.NE.AND P0, PT, R0, RZ, PT ;  /* 0x000000ff0000720c */ /* 0x001fda0003f05270 */
[----:B------:R-:W-:Y:S05]  /*6b60*/  @P0 EXIT ;  /* 0x000000000000094d */ /* 0x000fea0003800000 */
[----:B------:R-:W-:Y:S01]  /*6b70*/  LOP3.LUT P0, RZ, R9, 0xff, RZ, 0xc0, !PT ;  /* 0x000000ff09ff7812 */ /* 0x000fe2000780c0ff */
[----:B------:R-:W-:Y:S02]  /*6b80*/  IMAD.MOV.U32 R0, RZ, RZ, 0x1 ;  /* 0x00000001ff007424 */ /* 0x000fe400078e00ff */
[----:B------:R-:W-:-:S10]  /*6b90*/  IMAD.MOV.U32 R12, RZ, RZ, RZ ;  /* 0x000000ffff0c7224 */ /* 0x000fd400078e00ff */
[----:B------:R-:W-:Y:S05]  /*6ba0*/  @!P0 BRA `(.L_x_162) ;  /* 0x0000000c003c8947 */ /* 0x000fea0003800000 */
[----:B------:R-:W0:Y:S01]  /*6bb0*/  LDC R0, c[0x0][0x28c] ;  /* 0x0000a300ff007b82 */ /* 0x000e220000000800 */
[----:B------:R-:W-:Y:S01]  /*6bc0*/  LOP3.LUT P0, RZ, R3, 0x1f, RZ, 0xc0, !PT ;  /* 0x0000001f03ff7812 */ /* 0x000fe2000780c0ff */
[----:B------:R-:W-:Y:S01]  /*6bd0*/  ULDC UR5, c[0x0][0x658] ;  /* 0x0001960000057ab9 */ /* 0x000fe20000000800 */
[----:B------:R-:W-:Y:S01]  /*6be0*/  UMOV UR6, 0xffffffff ;  /* 0xffffffff00067882 */ /* 0x000fe20000000000 */
[----:B------:R-:W-:Y:S01]  /*6bf0*/  BSSY B0, `(.L_x_162) ;  /* 0x00000ca000007945 */ /* 0x000fe20003800000 */
[----:B------:R-:W-:Y:S01]  /*6c00*/  USHF.L.U32 UR6, UR6, UR5, URZ ;  /* 0x0000000506067299 */ /* 0x000fe2000800063f */
[C---:B------:R-:W-:Y:S01]  /*6c10*/  ISETP.NE.AND P2, PT, R4.reuse, RZ, PT ;  /* 0x000000ff0400720c */ /* 0x040fe20003f45270 */
[----:B------:R-:W-:Y:S01]  /*6c20*/  IMAD.MOV.U32 R13, RZ, RZ, 0x1 ;  /* 0x00000001ff0d7424 */ /* 0x000fe200078e00ff */
[----:B------:R-:W-:Y:S01]  /*6c30*/  ISETP.NE.OR P0, PT, R4, RZ, !P0 ;  /* 0x000000ff0400720c */ /* 0x000fe20004705670 */
[----:B------:R-:W-:Y:S01]  /*6c40*/  IMAD.MOV.U32 R12, RZ, RZ, RZ ;  /* 0x000000ffff0c7224 */ /* 0x000fe200078e00ff */
[----:B------:R-:W-:Y:S01]  /*6c50*/  LOP3.LUT R11, R18, 0x2, RZ, 0xfc, !PT ;  /* 0x00000002120b7812 */ /* 0x000fe200078efcff */
[----:B------:R-:W-:Y:S01]  /*6c60*/  ULDC UR4, c[0x0][0x600] ;  /* 0x0001800000047ab9 */ /* 0x000fe20000000800 */
[----:B------:R-:W-:Y:S01]  /*6c70*/  UMOV UR7, 0x1 ;  /* 0x0000000100077882 */ /* 0x000fe20000000000 */
[----:B------:R-:W-:-:S02]  /*6c80*/  UIADD3 UR18, UR4, -0x1, URZ ;  /* 0xffffffff04127890 */ /* 0x000fc4000fffe03f */
[----:B------:R-:W-:Y:S02]  /*6c90*/  USHF.L.U32 UR20, UR7, UR5, URZ ;  /* 0x0000000507147299 */ /* 0x000fe4000800063f */
[----:B------:R-:W-:Y:S01]  /*6ca0*/  ULOP3.LUT UR19, URZ, UR6, URZ, 0x33, !UPT ;  /* 0x000000063f137292 */ /* 0x000fe2000f8e333f */
[----:B------:R-:W-:Y:S01]  /*6cb0*/  ULDC.64 UR24, c[0x0][0x198] ;  /* 0x0000660000187ab9 */ /* 0x000fe20000000a00 */
[----:B0-----:R-:W-:-:S05]  /*6cc0*/  VIADD R0, R0, 0x3f ;  /* 0x0000003f00007836 */ /* 0x001fca0000000000 */
[----:B------:R-:W-:-:S04]  /*6cd0*/  SHF.R.S32.HI R3, RZ, 0x1f, R0 ;  /* 0x0000001fff037819 */ /* 0x000fc80000011400 */
[----:B------:R-:W-:Y:S01]  /*6ce0*/  LEA.HI R3, R3, R0, RZ, 0x6 ;  /* 0x0000000003037211 */ /* 0x000fe200078f30ff */
[----:B------:R-:W-:-:S03]  /*6cf0*/  IMAD.MOV.U32 R0, RZ, RZ, 0x1 ;  /* 0x00000001ff007424 */ /* 0x000fc600078e00ff */
[----:B------:R-:W-:-:S05]  /*6d00*/  SHF.R.S32.HI R3, RZ, 0x6, R3 ;  /* 0x00000006ff037819 */ /* 0x000fca0000011403 */
[----:B------:R-:W-:-:S07]  /*6d10*/  VIADD R10, R3, 0x1 ;  /* 0x00000001030a7836 */ /* 0x000fce0000000000 */
.L_x_174:
[----:B------:R-:W-:-:S03]  /*6d20*/  UMOV UR4, 0xffffffff ;  /* 0xffffffff00047882 */ /* 0x000fc60000000000 */
[----:B------:R-:W-:Y:S05]  /*6d30*/  BRA.DIV UR4, `(.L_x_163) ;  /* 0x00000012040c7947 */ /* 0x000fea000b800000 */
[----:B------:R-:W-:-:S13]  /*6d40*/  ELECT P6, URZ, PT ;  /* 0x00000000003f782f */ /* 0x000fda00038c0000 */
.L_x_187:
[----:B------:R-:W-:Y:S04]  /*6d50*/  BSSY B1, `(.L_x_164) ;  /* 0x0000042000017945 */ /* 0x000fe80003800000 */
[----:B------:R-:W-:Y:S05]  /*6d60*/  @!P6 BRA `(.L_x_165) ;  /* 0x000000040000e947 */ /* 0x000fea0003800000 */
[----:B------:R-:W0:Y:S02]  /*6d70*/  LDC R4, c[0x0][0x28c] ;  /* 0x0000a300ff047b82 */ /* 0x000e240000000800 */
[----:B0-----:R-:W-:-:S13]  /*6d80*/  ISETP.GE.AND P1, PT, R4, 0x1, PT ;  /* 0x000000010400780c */ /* 0x001fda0003f26270 */
[----:B------:R-:W-:Y:S05]  /*6d90*/  @!P1 BRA `(.L_x_165) ;  /* 0x0000000000f49947 */ /* 0x000fea0003800000 */
[----:B------:R-:W-:Y:S02]  /*6da0*/  IMAD.SHL.U32 R19, R19, 0x80, RZ ;  /* 0x0000008013137824 */ /* 0x000fe400078e00ff */
[----:B------:R-:W-:Y:S02]  /*6db0*/  IMAD.SHL.U32 R20, R20, 0x80, RZ ;  /* 0x0000008014147824 */ /* 0x000fe400078e00ff */
[----:B------:R-:W-:Y:S02]  /*6dc0*/  IMAD.MOV.U32 R21, RZ, RZ, RZ ;  /* 0x000000ffff157224 */ /* 0x000fe400078e00ff */
[----:B------:R-:W-:Y:S02]  /*6dd0*/  IMAD.MOV.U32 R4, RZ, RZ, R10 ;  /* 0x000000ffff047224 */ /* 0x000fe400078e000a */
[----:B------:R-:W-:Y:S02]  /*6de0*/  IMAD.MOV.U32 R5, RZ, RZ, R0 ;  /* 0x000000ffff057224 */ /* 0x000fe400078e0000 */
[----:B------:R-:W-:-:S02]  /*6df0*/  IMAD.MOV.U32 R6, RZ, RZ, R12 ;  /* 0x000000ffff067224 */ /* 0x000fc400078e000c */
[----:B------:R-:W-:Y:S02]  /*6e00*/  VIADD R22, R19, 0x40 ;  /* 0x0000004013167836 */ /* 0x000fe40000000000 */
[----:B------:R-:W-:-:S07]  /*6e10*/  VIADD R23, R20, 0x40 ;  /* 0x0000004014177836 */ /* 0x000fce0000000000 */
.L_x_169:
[----:B------:R-:W0:Y:S01]  /*6e20*/  S2R R14, SR_CgaCtaId ;  /* 0x00000000000e7919 */ /* 0x000e220000008800 */
[----:B------:R-:W-:Y:S01]  /*6e30*/  MOV R7, 0x400 ;  /* 0x0000040000077802 */ /* 0x000fe20000000f00 */
[----:B------:R-:W1:Y:S03]  /*6e40*/  @!P2 LDC R9, c[0x0][0x500] ;  /* 0x00014000ff09ab82 */ /* 0x000e660000000800 */
[----:B0-----:R-:W-:Y:S02]  /*6e50*/  LEA R15, R14, R7, 0x18 ;  /* 0x000000070e0f7211 */ /* 0x001fe400078ec0ff */
[----:B------:R-:W-:-:S03]  /*6e60*/  SHF.L.U32 R7, R5, 0x1f, RZ ;  /* 0x0000001f05077819 */ /* 0x000fc600000006ff */
[----:B------:R-:W-:-:S04]  /*6e70*/  IMAD R14, R6, 0x8, R15 ;  /* 0x00000008060e7824 */ /* 0x000fc800078e020f */
[----:B------:R-:W0:Y:S02]  /*6e80*/  SYNCS.PHASECHK.TRANS64.TRYWAIT P1, [R14+URZ+0x30], R7 ;  /* 0x000030070e0075a7 */ /* 0x000e24000802017f */
[----:B01----:R-:W-:Y:S05]  /*6e90*/  @!P1 BRA `(.L_x_166) ;  /* 0x0000000c00d49947 */ /* 0x003fea0003800000 */
.L_x_188:
[----:B0-----:R-:W-:Y:S01]  /*6ea0*/  PRMT R7, R11, 0x9910, RZ ;  /* 0x000099100b077816 */ /* 0x001fe200000000ff */
[----:B------:R0:W-:Y:S03]  /*6eb0*/  @!P2 SYNCS.ARRIVE.TRANS64 RZ, [R14+URZ], R9 ;  /* 0x000000090effa9a7 */ /* 0x0001e6000800003f */
[----:B------:R-:W-:-:S13]  /*6ec0*/  ISETP.NE.AND P1, PT, R7, 0x2, PT ;  /* 0x000000020700780c */ /* 0x000fda0003f25270 */
[----:B0-----:R-:W-:Y:S05]  /*6ed0*/  @P1 BRA `(.L_x_167) ;  /* 0x0000000000041947 */ /* 0x001fea0003800000 */
[----:B------:R-:W-:Y:S01]  /*6ee0*/  BPT.TRAP 0x1 ;  /* 0x000000040000795c */ /* 0x000fe20000300000 */
.L_x_167:
[----:B------:R-:W-:Y:S05]  /*6ef0*/  @P0 BRA `(.L_x_168) ;  /* 0x0000000000040947 */ /* 0x000fea0003800000 */
[----:B------:R-:W-:Y:S01]  /*6f00*/  BPT.TRAP 0x1 ;  /* 0x000000040000795c */ /* 0x000fe20000300000 */
.L_x_168:
[----:B------:R-:W-:Y:S01]  /*6f10*/  IMAD R15, R6, 0x4000, R15 ;  /* 0x00004000060f7824 */ /* 0x000fe200078e020f */
[----:B------:R-:W-:Y:S01]  /*6f20*/  R2UR UR10, R19 ;  /* 0x00000000130a72ca */ /* 0x000fe200000e0000 */
[----:B------:R-:W-:Y:S01]  /*6f30*/  UIADD3 UR4, UP0, UR24, 0xf0, URZ ;  /* 0x000000f018047890 */ /* 0x000fe2000ff1e03f */
[----:B------:R-:W-:Y:S01]  /*6f40*/  R2UR UR9, R14 ;  /* 0x000000000e0972ca */ /* 0x000fe200000e0000 */
[----:B------:R-:W-:Y:S01]  /*6f50*/  VIADD R4, R4, 0xffffffff ;  /* 0xffffffff04047836 */ /* 0x000fe20000000000 */
[----:B------:R-:W-:Y:S01]  /*6f60*/  R2UR UR13, R15 ;  /* 0x000000000f0d72ca */ /* 0x000fe200000e0000 */
[----:B------:R-:W-:Y:S01]  /*6f70*/  UIADD3.X UR5, URZ, UR25, URZ, UP0, !UPT ;  /* 0x000000193f057290 */ /* 0x000fe200087fe43f */
[----:B------:R-:W-:Y:S01]  /*6f80*/  R2UR UR11, R21 ;  /* 0x00000000150b72ca */ /* 0x000fe200000e0000 */
[----:B------:R-:W-:Y:S01]  /*6f90*/  UIADD3 UR6, UP1, UR24, 0x1f0, URZ ;  /* 0x000001f018067890 */ /* 0x000fe2000ff3e03f */
[----:B------:R-:W-:Y:S01]  /*6fa0*/  R2UR UR12, R8 ;  /* 0x00000000080c72ca */ /* 0x000fe200000e0000 */
[----:B------:R-:W-:Y:S01]  /*6fb0*/  UMOV UR14, 0x0 ;  /* 0x00000000000e7882 */ /* 0x000fe20000000000 */
[----:B------:R-:W-:Y:S01]  /*6fc0*/  R2UR UR21, R22 ;  /* 0x00000000161572ca */ /* 0x000fe200000e0000 */
[----:B------:R-:W-:Y:S01]  /*6fd0*/  UIADD3.X UR7, URZ, UR25, URZ, UP1, !UPT ;  /* 0x000000193f077290 */ /* 0x000fe20008ffe43f */
[----:B------:R-:W-:Y:S01]  /*6fe0*/  R2UR UR22, R20 ;  /* 0x00000000141672ca */ /* 0x000fe200000e0000 */
[----:B------:R-:W-:Y:S01]  /*6ff0*/  UMOV UR15, 0x10000000 ;  /* 0x10000000000f7882 */ /* 0x000fe20000000000 */
[----:B------:R-:W-:Y:S01]  /*7000*/  R2UR UR23, R23 ;  /* 0x00000000171772ca */ /* 0x000fe200000e0000 */
[----:B------:R-:W-:Y:S01]  /*7010*/  VIADD R6, R6, 0x1 ;  /* 0x0000000106067836 */ /* 0x000fe20000000000 */
[----:B------:R-:W-:Y:S01]  /*7020*/  ISETP.GT.AND P3, PT, R4, 0x1, PT ;  /* 0x000000010400780c */ /* 0x000fe20003f64270 */
[----:B------:R-:W-:Y:S01]  /*7030*/  UIADD3 UR8, UR13, 0x180, URZ ;  /* 0x000001800d087890 */ /* 0x000fe2000fffe03f */
[----:B------:R-:W-:Y:S01]  /*7040*/  VIADD R21, R21, 0x40 ;  /* 0x0000004015157836 */ /* 0x000fe20000000000 */
[----:B------:R-:W-:Y:S01]  /*7050*/  UIADD3 UR16, UR13, 0x2180, URZ ;  /* 0x000021800d107890 */ /* 0x000fe2000fffe03f */
[----:B------:R-:W-:Y:S01]  /*7060*/  ISETP.NE.AND P1, PT, R6, 0x6, PT ;  /* 0x000000060600780c */ /* 0x000fe20003f25270 */
[----:B------:R-:W-:-:S02]  /*7070*/  UIADD3 UR17, UR13, 0x18180, URZ ;  /* 0x000181800d117890 */ /* 0x000fc4000fffe03f */
[----:B------:R-:W-:Y:S01]  /*7080*/  UIADD3 UR13, UR13, 0x1a180, URZ ;  /* 0x0001a1800d0d7890 */ /* 0x000fe2000fffe03f */
[----:B------:R-:W-:Y:S02]  /*7090*/  SEL R14, RZ, 0x1, P1 ;  /* 0x00000001ff0e7807 */ /* 0x000fe40000800000 */
[----:B------:R0:W-:Y:S01]  /*70a0*/  UTMALDG.3D [UR8], [UR4], desc[UR14] ;  /* 0x00000e08040075b4 */ /* 0x0001e20008011000 */
[----:B------:R-:W-:Y:S02]  /*70b0*/  SEL R6, R6, RZ, P1 ;  /* 0x000000ff06067207 */ /* 0x000fe40000800000 */
[----:B------:R-:W-:Y:S01]  /*70c0*/  LOP3.LUT R5, R5, R14, RZ, 0x3c, !PT ;  /* 0x0000000e05057212 */ /* 0x000fe200078e3cff */
[----:B0-----:R-:W-:Y:S01]  /*70d0*/  UMOV UR8, UR16 ;  /* 0x0000001000087c82 */ /* 0x001fe20008000000 */
[----:B------:R-:W-:Y:S02]  /*70e0*/  UMOV UR10, UR21 ;  /* 0x00000015000a7c82 */ /* 0x000fe40008000000 */
[----:B------:R0:W-:Y:S02]  /*70f0*/  UTMALDG.3D [UR8], [UR4], desc[UR14] ;  /* 0x00000e08040075b4 */ /* 0x0001e40008011000 */
[----:B0-----:R-:W-:Y:S01]  /*7100*/  UMOV UR8, UR17 ;  /* 0x0000001100087c82 */ /* 0x001fe20008000000 */
[----:B------:R-:W-:-:S02]  /*7110*/  UMOV UR10, UR22 ;  /* 0x00000016000a7c82 */ /* 0x000fc40008000000 */
[----:B------:R0:W-:Y:S02]  /*7120*/  UTMALDG.3D [UR8], [UR6], desc[UR14] ;  /* 0x00000e08060075b4 */ /* 0x0001e40008011000 */
[----:B0-----:R-:W-:Y:S01]  /*7130*/  UMOV UR8, UR13 ;  /* 0x0000000d00087c82 */ /* 0x001fe20008000000 */
[----:B------:R-:W-:Y:S02]  /*7140*/  UMOV UR10, UR23 ;  /* 0x00000017000a7c82 */ /* 0x000fe40008000000 */
[----:B------:R0:W-:Y:S02]  /*7150*/  UTMALDG.3D [UR8], [UR6], desc[UR14] ;  /* 0x00000e08060075b4 */ /* 0x0001e40008011000 */
[----:B0-----:R-:W-:Y:S05]  /*7160*/  @P3 BRA `(.L_x_169) ;  /* 0xfffffffc002c3947 */ /* 0x001fea000383ffff */
.L_x_165:
[----:B------:R-:W-:Y:S05]  /*7170*/  BSYNC B1 ;  /* 0x0000000000017941 */ /* 0x000fea0003800000 */
.L_x_164:
[----:B------:R-:W-:Y:S01]  /*7180*/  LOP3.LUT P3, RZ, R13, 0xff, RZ, 0xc0, !PT ;  /* 0x000000ff0dff7812 */ /* 0x000fe2000786c0ff */
[----:B------:R-:W-:Y:S01]  /*7190*/  IMAD.IADD R12, R3, 0x1, R12 ;  /* 0x00000001030c7824 */ /* 0x000fe200078e020c */
[----:B------:R-:W-:Y:S01]  /*71a0*/  IADD3 R16, P4, R16, UR36, RZ ;  /* 0x0000002410107c10 */ /* 0x000fe2000ff9e0ff */
[----:B------:R-:W-:Y:S01]  /*71b0*/  ULDC.64 UR4, c[0x0][0x650] ;  /* 0x0001940000047ab9 */ /* 0x000fe20000000a00 */
[----:B------:R-:W-:Y:S01]  /*71c0*/  BSSY B1, `(.L_x_170) ;  /* 0x000006a000017945 */ /* 0x000fe20003800000 */
[----:B------:R-:W-:Y:S01]  /*71d0*/  IMAD.MOV.U32 R19, RZ, RZ, -0x1 ;  /* 0xffffffffff137424 */ /* 0x000fe200078e00ff */
[----:B------:R-:W-:Y:S01]  /*71e0*/  ISETP.GT.U32.AND P1, PT, R12, 0x5, PT ;  /* 0x000000050c00780c */ /* 0x000fe20003f24070 */
[----:B------:R-:W-:Y:S01]  /*71f0*/  IMAD.MOV.U32 R20, RZ, RZ, -0x1 ;  /* 0xffffffffff147424 */ /* 0x000fe200078e00ff */
[----:B------:R-:W-:Y:S01]  /*7200*/  IADD3.X R17, R17, UR42, RZ, P4, !PT ;  /* 0x0000002a11117c10 */ /* 0x000fe2000a7fe4ff */
[----:B------:R-:W-:Y:S01]  /*7210*/  IMAD.MOV.U32 R8, RZ, RZ, -0x1 ;  /* 0xffffffffff087424 */ /* 0x000fe200078e00ff */
[----:B------:R-:W-:-:S02]  /*7220*/  ISETP.LT.U32.AND P1, PT, R3, 0x6, P1 ;  /* 0x000000060300780c */ /* 0x000fc40000f21070 */
[----:B------:R-:W-:Y:S01]  /*7230*/  PRMT R13, RZ, 0x7610, R13 ;  /* 0x00007610ff0d7816 */ /* 0x000fe2000000000d */
[----:B------:R-:W0:Y:S01]  /*7240*/  @P3 S2R R5, SR_CgaCtaId ;  /* 0x0000000000053919 */ /* 0x000e220000008800 */
[----:B------:R-:W-:-:S04]  /*7250*/  @P3 MOV R4, 0x400 ;  /* 0x0000040000043802 */ /* 0x000fc80000000f00 */
[----:B0-----:R-:W-:Y:S01]  /*7260*/  @P3 LEA R6, R5, R4, 0x18 ;  /* 0x0000000405063211 */ /* 0x001fe200078ec0ff */
[----:B------:R-:W-:-:S03]  /*7270*/  IMAD.WIDE.U32 R4, R12, -0x55555555, RZ ;  /* 0xaaaaaaab0c047825 */ /* 0x000fc600078e00ff */
[----:B------:R0:W-:Y:S01]  /*7280*/  @P3 SYNCS.ARRIVE.TRANS64.A1T0 RZ, [R6+URZ+0x78], RZ ;  /* 0x000078ff06ff39a7 */ /* 0x0001e2000810003f */
[----:B------:R-:W-:Y:S02]  /*7290*/  ISETP.GE.U32.AND P3, PT, R3, 0x6, PT ;  /* 0x000000060300780c */ /* 0x000fe40003f66070 */
[----:B------:R-:W-:Y:S02]  /*72a0*/  SHF.R.U32.HI R7, RZ, 0x2, R5 ;  /* 0x00000002ff077819 */ /* 0x000fe40000011605 */
[----:B------:R-:W-:Y:S02]  /*72b0*/  SEL R5, RZ, 0x1, !P1 ;  /* 0x00000001ff057807 */ /* 0x000fe40004800000 */
[----:B------:R-:W-:Y:S01]  /*72c0*/  ISETP.GE.U32.AND P1, PT, R16, UR4, PT ;  /* 0x0000000410007c0c */ /* 0x000fe2000bf26070 */
[----:B------:R-:W-:Y:S01]  /*72d0*/  IMAD R12, R7, -0x6, R12 ;  /* 0xfffffffa070c7824 */ /* 0x000fe200078e020c */
[----:B------:R-:W-:Y:S02]  /*72e0*/  LOP3.LUT R0, R0, R5, RZ, 0x3c, !PT ;  /* 0x0000000500007212 */ /* 0x000fe400078e3cff */
[----:B------:R-:W-:-:S02]  /*72f0*/  ISETP.GE.U32.AND.EX P1, PT, R17, UR5, PT, P1 ;  /* 0x0000000511007c0c */ /* 0x000fc4000bf26110 */
[----:B------:R-:W-:Y:S02]  /*7300*/  PRMT R4, RZ, 0x7610, R4 ;  /* 0x00007610ff047816 */ /* 0x000fe40000000004 */
[----:B------:R-:W-:-:S09]  /*7310*/  @P3 LOP3.LUT R0, R0, 0x1, R7, 0x78, !PT ;  /* 0x0000000100003812 */ /* 0x000fd200078e7807 */
[----:B0-----:R-:W-:Y:S05]  /*7320*/  @P1 BRA `(.L_x_171) ;  /* 0x00000004004c1947 */ /* 0x001fea0003800000 */
[----:B------:R-:W-:Y:S01]  /*7330*/  ULDC.64 UR4, c[0x0][0x628] ;  /* 0x00018a0000047ab9 */ /* 0x000fe20000000a00 */
[----:B------:R-:W0:Y:S01]  /*7340*/  S2R R15, SR_CTAID.X ;  /* 0x00000000000f7919 */ /* 0x000e220000002500 */
[----:B------:R-:W-:Y:S01]  /*7350*/  ISETP.NE.U32.AND P1, PT, RZ, UR4, PT ;  /* 0x00000004ff007c0c */ /* 0x000fe2000bf25070 */
[----:B------:R-:W-:Y:S01]  /*7360*/  ULDC UR7, c[0x0][0x630] ;  /* 0x00018c0000077ab9 */ /* 0x000fe20000000800 */
[----:B------:R-:W-:Y:S01]  /*7370*/  IMAD.MOV.U32 R4, RZ, RZ, R16 ;  /* 0x000000ffff047224 */ /* 0x000fe200078e0010 */
[----:B------:R-:W1:Y:S01]  /*7380*/  S2R R14, SR_CTAID.Y ;  /* 0x00000000000e7919 */ /* 0x000e620000002600 */
[----:B------:R-:W-:Y:S01]  /*7390*/  ISETP.NE.AND.EX P1, PT, RZ, UR5, PT, P1 ;  /* 0x00000005ff007c0c */ /* 0x000fe2000bf25310 */
[----:B------:R-:W-:-:S12]  /*73a0*/  IMAD.MOV.U32 R5, RZ, RZ, R17 ;  /* 0x000000ffff057224 */ /* 0x000fd800078e0011 */
[----:B------:R-:W-:Y:S05]  /*73b0*/  @!P1 BRA `(.L_x_172) ;  /* 0x0000000000289947 */ /* 0x000fea0003800000 */
[----:B------:R-:W-:Y:S02]  /*73c0*/  ULDC UR6, c[0x0][0x634] ;  /* 0x00018d0000067ab9 */ /* 0x000fe40000000800 */
[----:B------:R-:W-:-:S05]  /*73d0*/  IADD3 R9, P1, R16, UR6, RZ ;  /* 0x0000000610097c10 */ /* 0x000fca000ff3e0ff */
[----:B------:R-:W-:-:S04]  /*73e0*/  IMAD.X R19, RZ, RZ, R17, P1 ;  /* 0x000000ffff137224 */ /* 0x000fc800008e0611 */
[----:B------:R-:W-:-:S04]  /*73f0*/  IMAD.WIDE.U32 R6, R19, UR4, RZ ;  /* 0x0000000413067c25 */ /* 0x000fc8000f8e00ff */
[----:B------:R-:W-:-:S04]  /*7400*/  IMAD.WIDE.U32 R6, P1, R9, UR5, R6 ;  /* 0x0000000509067c25 */ /* 0x000fc8000f820006 */
[----:B------:R-:W-:-:S04]  /*7410*/  IMAD.WIDE.U32 R8, R9, UR4, RZ ;  /* 0x0000000409087c25 */ /* 0x000fc8000f8e00ff */
[----:B------:R-:W-:Y:S01]  /*7420*/  IMAD.X R5, RZ, RZ, RZ, P1 ;  /* 0x000000ffff057224 */ /* 0x000fe200008e06ff */
[----:B------:R-:W-:Y:S01]  /*7430*/  IADD3 RZ, P1, R9, R6, RZ ;  /* 0x0000000609ff7210 */ /* 0x000fe20007f3e0ff */
[----:B------:R-:W-:-:S04]  /*7440*/  IMAD.MOV.U32 R4, RZ, RZ, R7 ;  /* 0x000000ffff047224 */ /* 0x000fc800078e0007 */
[----:B------:R-:W-:-:S08]  /*7450*/  IMAD.WIDE.U32.X R4, R19, UR5, R4, P1 ;  /* 0x0000000513047c25 */ /* 0x000fd000088e0404 */
.L_x_172:
[--C-:B------:R-:W-:Y:S01]  /*7460*/  SHF.R.U64 R8, R4, UR7, R5.reuse ;  /* 0x0000000704087c19 */ /* 0x100fe20008001205 */
[----:B------:R-:W-:Y:S01]  /*7470*/  ULDC.64 UR4, c[0x0][0x620] ;  /* 0x0001880000047ab9 */ /* 0x000fe20000000a00 */
[----:B------:R-:W-:Y:S01]  /*7480*/  SHF.R.U32.HI R4, RZ, UR7, R5 ;  /* 0x00000007ff047c19 */ /* 0x000fe20008011605 */
[----:B------:R-:W2:Y:S01]  /*7490*/  LDC R24, c[0x0][0x144] ;  /* 0x00005100ff187b82 */ /* 0x000ea20000000800 */
[----:B------:R-:W-:Y:S01]  /*74a0*/  IADD3 R7, P1, RZ, -R8, RZ ;  /* 0x80000008ff077210 */ /* 0x000fe20007f3e0ff */
[----:B------:R-:W-:Y:S01]  /*74b0*/  ULDC.64 UR8, c[0x0][0x640] ;  /* 0x0001900000087ab9 */ /* 0x000fe20000000a00 */
[----:B0-----:R-:W-:Y:S01]  /*74c0*/  I2FP.F32.U32 R9, R15 ;  /* 0x0000000f00097245 */ /* 0x001fe20000201000 */
[----:B------:R-:W-:Y:S02]  /*74d0*/  ULDC UR6, c[0x0][0x608] ;  /* 0x0001820000067ab9 */ /* 0x000fe40000000800 */
[----:B------:R-:W-:Y:S01]  /*74e0*/  IMAD.X R4, RZ, RZ, ~R4, P1 ;  /* 0x000000ffff047224 */ /* 0x000fe200008e0e04 */
[----:B------:R-:W-:Y:S01]  /*74f0*/  ISETP.NE.U32.AND P1, PT, RZ, UR8, PT ;  /* 0x00000008ff007c0c */ /* 0x000fe2000bf25070 */
[----:B------:R-:W0:Y:S02]  /*7500*/  LDC R21, c[0x0][0x148] ;  /* 0x00005200ff157b82 */ /* 0x000e240000000800 */
[----:B------:R-:W-:Y:S01]  /*7510*/  IMAD R6, R4, UR4, RZ ;  /* 0x0000000404067c24 */ /* 0x000fe2000f8e02ff */
[----:B------:R-:W-:Y:S01]  /*7520*/  ISETP.NE.AND.EX P1, PT, RZ, UR9, PT, P1 ;  /* 0x00000009ff007c0c */ /* 0x000fe2000bf25310 */
[----:B------:R-:W-:Y:S01]  /*7530*/  IMAD.WIDE.U32 R4, R7, UR4, R16 ;  /* 0x0000000407047c25 */ /* 0x000fe2000f8e0010 */
[----:B------:R-:W-:-:S03]  /*7540*/  ULDC UR4, c[0x0][0x150] ;  /* 0x0000540000047ab9 */ /* 0x000fc60000000800 */
[----:B------:R-:W-:Y:S02]  /*7550*/  IMAD R7, R7, UR5, R6 ;  /* 0x0000000507077c24 */ /* 0x000fe4000f8e0206 */
[----:B------:R-:W-:Y:S01]  /*7560*/  FMUL R6, R9, UR4 ;  /* 0x0000000409067c20 */ /* 0x000fe20008400000 */
[----:B------:R-:W-:Y:S01]  /*7570*/  ULDC UR4, c[0x0][0x618] ;  /* 0x0001860000047ab9 */ /* 0x000fe20000000800 */
[----:B------:R-:W-:Y:S01]  /*7580*/  ULDC UR5, c[0x0][0x154] ;  /* 0x0000550000057ab9 */ /* 0x000fe20000000800 */
[----:B------:R-:W-:-:S03]  /*7590*/  IMAD.IADD R5, R5, 0x1, R7 ;  /* 0x0000000105057824 */ /* 0x000fc600078e0207 */
[----:B------:R-:W3:Y:S02]  /*75a0*/  F2I.U32.TRUNC.NTZ R6, R6 ;  /* 0x0000000600067305 */ /* 0x000ee4000020f000 */
[----:B------:R-:W-:Y:S02]  /*75b0*/  SHF.R.U64 R9, R4, UR4, R5 ;  /* 0x0000000404097c19 */ /* 0x000fe40008001205 */
[----:B-1----:R-:W-:-:S05]  /*75c0*/  I2FP.F32.U32 R4, R14 ;  /* 0x0000000e00047245 */ /* 0x002fca0000201000 */
[----:B------:R-:W-:Y:S01]  /*75d0*/  FMUL R22, R4, UR5 ;  /* 0x0000000504167c20 */ /* 0x000fe20008400000 */
[----:B------:R-:W-:Y:S01]  /*75e0*/  SHF.R.U32.HI R4, RZ, UR4, R5 ;  /* 0x00000004ff047c19 */ /* 0x000fe20008011605 */
[----:B------:R-:W-:-:S03]  /*75f0*/  ULDC UR4, c[0x0][0x658] ;  /* 0x0001960000047ab9 */ /* 0x000fc60000000800 */
[--C-:B------:R-:W-:Y:S01]  /*7600*/  SHF.R.U64 R20, R9, UR6, R4.reuse ;  /* 0x0000000609147c19 */ /* 0x100fe20008001204 */
[----:B------:R-:W1:Y:S01]  /*7610*/  F2I.U32.TRUNC.NTZ R22, R22 ;  /* 0x0000001600167305 */ /* 0x000e62000020f000 */
[----:B------:R-:W-:Y:S01]  /*7620*/  SHF.R.U32.HI R5, RZ, UR6, R4 ;  /* 0x00000006ff057c19 */ /* 0x000fe20008011604 */
[----:B---3--:R-:W-:-:S03]  /*7630*/  IMAD.MOV R6, RZ, RZ, -R6 ;  /* 0x000000ffff067224 */ /* 0x008fc600078e0a06 */
[----:B------:R-:W-:Y:S01]  /*7640*/  SHF.R.U64 R19, R20, UR4, R5 ;  /* 0x0000000414137c19 */ /* 0x000fe20008001205 */
[----:B--2---:R-:W-:Y:S01]  /*7650*/  IMAD R15, R24, R6, R15 ;  /* 0x00000006180f7224 */ /* 0x004fe200078e020f */
[----:B------:R-:W-:-:S03]  /*7660*/  SHF.R.U32.HI R23, RZ, UR4, R5 ;  /* 0x00000004ff177c19 */ /* 0x000fc60008011605 */
[----:B------:R-:W-:Y:S02]  /*7670*/  IMAD.MOV.U32 R4, RZ, RZ, R19 ;  /* 0x000000ffff047224 */ /* 0x000fe400078e0013 */
[----:B------:R-:W-:Y:S01]  /*7680*/  IMAD.MOV.U32 R5, RZ, RZ, R23 ;  /* 0x000000ffff057224 */ /* 0x000fe200078e0017 */
[----:B-1----:R-:W-:Y:S06]  /*7690*/  @!P1 BRA `(.L_x_173) ;  /* 0x0000000000289947 */ /* 0x002fec0003800000 */
[----:B------:R-:W-:Y:S02]  /*76a0*/  ULDC UR4, c[0x0][0x64c] ;  /* 0x0001930000047ab9 */ /* 0x000fe40000000800 */
[----:B------:R-:W-:-:S05]  /*76b0*/  IADD3 R5, P1, R19, UR4, RZ ;  /* 0x0000000413057c10 */ /* 0x000fca000ff3e0ff */
[----:B------:R-:W-:-:S04]  /*76c0*/  IMAD.X R23, RZ, RZ, R23, P1 ;  /* 0x000000ffff177224 */ /* 0x000fc800008e0617 */
[----:B------:R-:W-:-:S04]  /*76d0*/  IMAD.WIDE.U32 R6, R23, UR8, RZ ;  /* 0x0000000817067c25 */ /* 0x000fc8000f8e00ff */
[----:B------:R-:W-:-:S04]  /*76e0*/  IMAD.WIDE.U32 R6, P1, R5, UR9, R6 ;  /* 0x0000000905067c25 */ /* 0x000fc8000f820006 */
[----:B------:R-:W-:-:S04]  /*76f0*/  IMAD.WIDE.U32 R4, R5, UR8, RZ ;  /* 0x0000000805047c25 */ /* 0x000fc8000f8e00ff */
[----:B------:R-:W-:Y:S01]  /*7700*/  IMAD.MOV.U32 R4, RZ, RZ, R7 ;  /* 0x000000ffff047224 */ /* 0x000fe200078e0007 */
[----:B------:R-:W-:Y:S01]  /*7710*/  IADD3 RZ, P3, R5, R6, RZ ;  /* 0x0000000605ff7210 */ /* 0x000fe20007f7e0ff */
[----:B------:R-:W-:-:S04]  /*7720*/  IMAD.X R5, RZ, RZ, RZ, P1 ;  /* 0x000000ffff057224 */ /* 0x000fc800008e06ff */
[----:B------:R-:W-:-:S08]  /*7730*/  IMAD.WIDE.U32.X R4, R23, UR9, R4, P3 ;  /* 0x0000000917047c25 */ /* 0x000fd000098e0404 */
.L_x_173:
[----:B------:R-:W-:Y:S01]  /*7740*/  ISETP.NE.AND P1, PT, R2, 0x1, PT ;  /* 0x000000010200780c */ /* 0x000fe20003f25270 */
[----:B------:R-:W-:Y:S01]  /*7750*/  ULDC UR4, c[0x0][0x648] ;  /* 0x0001920000047ab9 */ /* 0x000fe20000000800 */
[----:B------:R-:W-:Y:S01]  /*7760*/  LOP3.LUT R20, R20, UR19, RZ, 0xc0, !PT ;  /* 0x0000001314147c12 */ /* 0x000fe2000f8ec0ff */
[----:B------:R-:W-:Y:S01]  /*7770*/  IMAD.MOV R22, RZ, RZ, -R22 ;  /* 0x000000ffff167224 */ /* 0x000fe200078e0a16 */
[----:B------:R-:W-:Y:S01]  /*7780*/  SHF.R.U64 R5, R4, UR4, R5 ;  /* 0x0000000404057c19 */ /* 0x000fe20008001205 */
[----:B------:R-:W-:Y:S01]  /*7790*/  ULDC UR4, c[0x0][0x638] ;  /* 0x00018e0000047ab9 */ /* 0x000fe20000000800 */
[----:B------:R-:W-:Y:S01]  /*77a0*/  LOP3.LUT R6, R9, UR18, RZ, 0xc0, !PT ;  /* 0x0000001209067c12 */ /* 0x000fe2000f8ec0ff */
[----:B------:R-:W-:Y:S02]  /*77b0*/  ULDC UR5, c[0x0][0x610] ;  /* 0x0001840000057ab9 */ /* 0x000fe40000000800 */
[----:B------:R-:W-:Y:S02]  /*77c0*/  IMAD.MOV R4, RZ, RZ, -R5 ;  /* 0x000000ffff047224 */ /* 0x000fe400078e0a05 */
[----:B------:R-:W-:-:S02]  /*77d0*/  IMAD R20, R5, UR20, R20 ;  /* 0x0000001405147c24 */ /* 0x000fc4000f8e0214 */
[----:B0-----:R-:W-:Y:S02]  /*77e0*/  @P1 IMAD R15, R21, R22, R14 ;  /* 0x00000016150f1224 */ /* 0x001fe400078e020e */
[----:B------:R-:W-:Y:S01]  /*77f0*/  IMAD R19, R4, UR4, R19 ;  /* 0x0000000404137c24 */ /* 0x000fe2000f8e0213 */
[----:B------:R-:W-:Y:S01]  /*7800*/  ULDC UR4, c[0x0][0x600] ;  /* 0x0001800000047ab9 */ /* 0x000fe20000000800 */
[----:B------:R-:W-:Y:S02]  /*7810*/  IMAD R15, R20, UR5, R15 ;  /* 0x00000005140f7c24 */ /* 0x000fe4000f8e020f */
[----:B------:R-:W-:Y:S02]  /*7820*/  IMAD R6, R19, UR4, R6 ;  /* 0x0000000413067c24 */ /* 0x000fe4000f8e0206 */
[----:B------:R-:W-:-:S03]  /*7830*/  IMAD.MOV.U32 R4, RZ, RZ, 0x1 ;  /* 0x00000001ff047424 */ /* 0x000fc600078e00ff */
[----:B------:R-:W-:Y:S02]  /*7840*/  SEL R20, R6, R15, !P1 ;  /* 0x0000000f06147207 */ /* 0x000fe40004800000 */
[----:B------:R-:W-:-:S07]  /*7850*/  SEL R19, R15, R6, !P1 ;  /* 0x000000060f137207 */ /* 0x000fce0004800000 */
.L_x_171:
[----:B------:R-:W-:Y:S05]  /*7860*/  BSYNC B1 ;  /* 0x0000000000017941 */ /* 0x000fea0003800000 */
.L_x_170:
[----:B------:R-:W-:-:S13]  /*7870*/  LOP3.LUT P1, RZ, R4, 0xff, RZ, 0xc0, !PT ;  /* 0x000000ff04ff7812 */ /* 0x000fda000782c0ff */
[----:B------:R-:W-:Y:S05]  /*7880*/  @P1 BRA `(.L_x_174) ;  /* 0xfffffff400241947 */ /* 0x000fea000383ffff */
[----:B------:R-:W-:Y:S05]  /*7890*/  BSYNC B0 ;  /* 0x0000000000007941 */ /* 0x000fea0003800000 */
.L_x_162:
[----:B------:R-:W-:-:S03]  /*78a0*/  UMOV UR4, 0xffffffff ;  /* 0xffffffff00047882 */ /* 0x000fc60000000000 */
[----:B------:R-:W-:Y:S05]  /*78b0*/  BRA.DIV UR4, `(.L_x_175) ;  /* 0x0000000604607947 */ /* 0x000fea000b800000 */
[----:B------:R-:W-:-:S13]  /*78c0*/  ELECT P6, URZ, PT ;  /* 0x00000000003f782f */ /* 0x000fda00038c0000 */
.L_x_191:
[----:B------:R-:W-:Y:S04]  /*78d0*/  BSSY B0, `(.L_x_176) ;  /* 0x000003d000007945 */ /* 0x000fe80003800000 */
[----:B------:R-:W-:Y:S05]  /*78e0*/  @!P6 BRA `(.L_x_177) ;  /* 0x0000000000ece947 */ /* 0x000fea0003800000 */
[----:B------:R-:W-:-:S04]  /*78f0*/  LOP3.LUT R18, R18, 0x2, RZ, 0xfc, !PT ;  /* 0x0000000212127812 */ /* 0x000fc800078efcff */
[----:B------:R-:W-:-:S13]  /*7900*/  ISETP.NE.AND P0, PT, R18, 0x3, PT ;  /* 0x000000031200780c */ /* 0x000fda0003f05270 */
[----:B------:R-:W-:Y:S05]  /*7910*/  @!P0 BRA `(.L_x_178) ;  /* 0x0000000000048947 */ /* 0x000fea0003800000 */
[----:B------:R-:W-:Y:S01]  /*7920*/  BPT.TRAP 0x1 ;  /* 0x000000040000795c */ /* 0x000fe20000300000 */
.L_x_178:
[----:B------:R-:W0:Y:S01]  /*7930*/  S2R R3, SR_CgaCtaId ;  /* 0x0000000000037919 */ /* 0x000e220000008800 */
[----:B------:R-:W-:-:S04]  /*7940*/  MOV R2, 0x400 ;  /* 0x0000040000027802 */ /* 0x000fc80000000f00 */
[----:B0-----:R-:W-:Y:S02]  /*7950*/  LEA R3, R3, R2, 0x18 ;  /* 0x0000000203037211 */ /* 0x001fe400078ec0ff */
[----:B------:R-:W-:-:S03]  /*7960*/  SHF.L.U32 R2, R0, 0x1f, RZ ;  /* 0x0000001f00027819 */ /* 0x000fc600000006ff */
[----:B------:R-:W-:-:S04]  /*7970*/  VIADD R3, R3, 0x30 ;  /* 0x0000003003037836 */ /* 0x000fc80000000000 */
[C---:B------:R-:W-:Y:S02]  /*7980*/  IMAD R7, R12.reuse, 0x8, R3 ;  /* 0x000000080c077824 */ /* 0x040fe400078e0203 */
[----:B------:R-:W-:Y:S02]  /*7990*/  VIADD R12, R12, 0x1 ;  /* 0x000000010c0c7836 */ /* 0x000fe40000000000 */
[----:B------:R-:W0:Y:S03]  /*79a0*/  SYNCS.PHASECHK.TRANS64.TRYWAIT P0, [R7+URZ], R2 ;  /* 0x00000002070075a7 */ /* 0x000e26000800017f */
[----:B------:R-:W-:-:S04]  /*79b0*/  ISETP.NE.AND P1, PT, R12, 0x6, PT ;  /* 0x000000060c00780c */ /* 0x000fc80003f25270 */
[----:B------:R-:W-:Y:S02]  /*79c0*/  SEL R5, RZ, 0x1, P1 ;  /* 0x00000001ff057807 */ /* 0x000fe40000800000 */
[----:B------:R-:W-:Y:S02]  /*79d0*/  SEL R12, R12, RZ, P1 ;  /* 0x000000ff0c0c7207 */ /* 0x000fe40000800000 */
[----:B------:R-:W-:-:S03]  /*79e0*/  LOP3.LUT R5, R0, R5, RZ, 0x3c, !PT ;  /* 0x0000000500057212 */ /* 0x000fc600078e3cff */
[----:B------:R-:W-:Y:S01]  /*79f0*/  IMAD R9, R12, 0x8, R3 ;  /* 0x000000080c097824 */ /* 0x000fe200078e0203 */
[----:B------:R-:W-:Y:S01]  /*7a00*/  SHF.L.U32 R4, R5, 0x1f, RZ ;  /* 0x0000001f05047819 */ /* 0x000fe200000006ff */
[----:B0-----:R-:W-:Y:S06]  /*7a10*/  @!P0 BRA `(.L_x_179) ;  /* 0x0000000400288947 */ /* 0x001fec0003800000 */
.L_x_192:
[----:B------:R-:W1:Y:S01]  /*7a20*/  SYNCS.PHASECHK.TRANS64.TRYWAIT P0, [R9+URZ], R4 ;  /* 0x00000004090075a7 */ /* 0x000e62000800017f */
[----:B------:R-:W-:-:S05]  /*7a30*/  VIADD R0, R12, 0x1 ;  /* 0x000000010c007836 */ /* 0x000fca0000000000 */
[----:B------:R-:W-:-:S04]  /*7a40*/  ISETP.NE.AND P1, PT, R0, 0x6, PT ;  /* 0x000000060000780c */ /* 0x000fc80003f25270 */
[----:B0-----:R-:W-:Y:S02]  /*7a50*/  SEL R2, RZ, 0x1, P1 ;  /* 0x00000001ff027807 */ /* 0x001fe40000800000 */
[----:B------:R-:W-:Y:S02]  /*7a60*/  SEL R0, R0, RZ, P1 ;  /* 0x000000ff00007207 */ /* 0x000fe40000800000 */
[----:B------:R-:W-:-:S03]  /*7a70*/  LOP3.LUT R7, R5, R2, RZ, 0x3c, !PT ;  /* 0x0000000205077212 */ /* 0x000fc600078e3cff */
[----:B------:R-:W-:Y:S01]  /*7a80*/  IMAD R6, R0, 0x8, R3 ;  /* 0x0000000800067824 */ /* 0x000fe200078e0203 */
[----:B------:R-:W-:Y:S01]  /*7a90*/  SHF.L.U32 R5, R7, 0x1f, RZ ;  /* 0x0000001f07057819 */ /* 0x000fe200000006ff */
[----:B-1----:R-:W-:Y:S06]  /*7aa0*/  @!P0 BRA `(.L_x_180) ;  /* 0x0000000400188947 */ /* 0x002fec0003800000 */
.L_x_193:
[----:B------:R-:W1:Y:S01]  /*7ab0*/  SYNCS.PHASECHK.TRANS64.TRYWAIT P0, [R6+URZ], R5 ;  /* 0x00000005060075a7 */ /* 0x000e62000800017f */
[----:B------:R-:W-:-:S05]  /*7ac0*/  VIADD R0, R0, 0x1 ;  /* 0x0000000100007836 */ /* 0x000fca0000000000 */
[----:B------:R-:W-:-:S04]  /*7ad0*/  ISETP.NE.AND P1, PT, R0, 0x6, PT ;  /* 0x000000060000780c */ /* 0x000fc80003f25270 */
[----:B------:R-:W-:Y:S02]  /*7ae0*/  SEL R2, RZ, 0x1, P1 ;  /* 0x00000001ff027807 */ /* 0x000fe40000800000 */
[----:B------:R-:W-:Y:S02]  /*7af0*/  SEL R0, R0, RZ, P1 ;  /* 0x000000ff00007207 */ /* 0x000fe40000800000 */
[----:B------:R-:W-:-:S03]  /*7b00*/  LOP3.LUT R7, R7, R2, RZ, 0x3c, !PT ;  /* 0x0000000207077212 */ /* 0x000fc600078e3cff */
[----:B0-----:R-:W-:Y:S01]  /*7b10*/  IMAD R9, R0, 0x8, R3 ;  /* 0x0000000800097824 */ /* 0x001fe200078e0203 */
[----:B------:R-:W-:Y:S01]  /*7b20*/  SHF.L.U32 R4, R7, 0x1f, RZ ;  /* 0x0000001f07047819 */ /* 0x000fe200000006ff */
[----:B-1----:R-:W-:Y:S06]  /*7b30*/  @!P0 BRA `(.L_x_181) ;  /* 0x0000000400088947 */ /* 0x002fec0003800000 */
.L_x_194:
        /* <DEDUP_REMOVED lines=9> */
.L_x_195:
[----:B------:R-:W1:Y:S01]  /*7bd0*/  SYNCS.PHASECHK.TRANS64.TRYWAIT P0, [R6+URZ], R5 ;  /* 0x00000005060075a7 */ /* 0x000e62000800017f */
[----:B------:R-:W-:-:S05]  /*7be0*/  VIADD R0, R0, 0x1 ;  /* 0x0000000100007836 */ /* 0x000fca0000000000 */
[----:B------:R-:W-:-:S04]  /*7bf0*/  ISETP.NE.AND P1, PT, R0, 0x6, PT ;  /* 0x000000060000780c */ /* 0x000fc80003f25270 */
[----:B------:R-:W-:Y:S02]  /*7c00*/  SEL R2, RZ, 0x1, P1 ;  /* 0x00000001ff027807 */ /* 0x000fe40000800000 */
[----:B------:R-:W-:Y:S02]  /*7c10*/  SEL R0, R0, RZ, P1 ;  /* 0x000000ff00007207 */ /* 0x000fe40000800000 */
[----:B------:R-:W-:Y:S01]  /*7c20*/  LOP3.LUT R2, R7, R2, RZ, 0x3c, !PT ;  /* 0x0000000207027212 */ /* 0x000fe200078e3cff */
[----:B-1----:R-:W-:Y:S06]  /*7c30*/  @!P0 BRA `(.L_x_183) ;  /* 0x0000000000f08947 */ /* 0x002fec0003800000 */
.L_x_196:
[----:B------:R-:W-:Y:S01]  /*7c40*/  IMAD R3, R0, 0x8, R3 ;  /* 0x0000000800037824 */ /* 0x000fe200078e0203 */
[----:B------:R-:W-:-:S07]  /*7c50*/  SHF.L.U32 R0, R2, 0x1f, RZ ;  /* 0x0000001f02007819 */ /* 0x000fce00000006ff */
.L_x_184:
[----:B--2---:R2:W3:Y:S02]  /*7c60*/  SYNCS.PHASECHK.TRANS64.TRYWAIT P0, [R3+URZ], R0 ;  /* 0x00000000030075a7 */ /* 0x0044e4000800017f */
[----:B---3--:R-:W-:Y:S05]  /*7c70*/  @!P0 NANOSLEEP.SYNCS 0x989680 ;  /* 0x009896800000895d */ /* 0x008fea0003900000 */
[----:B------:R-:W3:Y:S02]  /*7c80*/  @!P0 SYNCS.PHASECHK.TRANS64 P0, [R3+URZ], R0 ;  /* 0x00000000030085a7 */ /* 0x000ee4000800007f */
[----:B---3--:R-:W-:Y:S05]  /*7c90*/  @!P0 BRA `(.L_x_184) ;  /* 0xfffffffc00f08947 */ /* 0x008fea000383ffff */
.L_x_177:
[----:B------:R-:W-:Y:S05]  /*7ca0*/  BSYNC B0 ;  /* 0x0000000000007941 */ /* 0x000fea0003800000 */
.L_x_176:
[----:B------:R-:W-:Y:S05]  /*7cb0*/  EXIT ;  /* 0x000000000000794d */ /* 0x000fea0003800000 */
.L_x_17:
[----:B-1----:R1:W2:Y:S02]  /*7cc0*/  SYNCS.PHASECHK.TRANS64.TRYWAIT P1, [R3+URZ], R0 ;  /* 0x00000000030075a7 */ /* 0x0022a4000802017f */
[----:B--2---:R-:W-:Y:S05]  /*7cd0*/  @!P1 NANOSLEEP.SYNCS 0x989680 ;  /* 0x009896800000995d */ /* 0x004fea0003900000 */
[----:B------:R-:W2:Y:S02]  /*7ce0*/  @!P1 SYNCS.PHASECHK.TRANS64 P1, [R3+URZ], R0 ;  /* 0x00000000030095a7 */ /* 0x000ea4000802007f */
[----:B--2---:R-:W-:Y:S05]  /*7cf0*/  @!P1 BRA `(.L_x_17) ;  /* 0xfffffffc00f09947 */ /* 0x004fea000383ffff */
[----:B------:R-:W-:Y:S05]  /*7d00*/  BRA `(.L_x_16) ;  /* 0xffffff9400f47947 */ /* 0x000fea000383ffff */
.L_x_22:
[----:B-1----:R-:W-:-:S04]  /*7d10*/  IMAD.U32 R4, RZ, RZ, UR7 ;  /* 0x00000007ff047e24 */ /* 0x002fc8000f8e00ff */
[----:B------:R1:W2:Y:S03]  /*7d20*/  SYNCS.PHASECHK.TRANS64.TRYWAIT P1, [R4+URZ], R3 ;  /* 0x00000003040075a7 */ /* 0x0002a6000802017f */
[----:B--2---:R-:W-:Y:S05]  /*7d30*/  @!P1 NANOSLEEP.SYNCS 0x989680 ;  /* 0x009896800000995d */ /* 0x004fea0003900000 */
[----:B------:R-:W2:Y:S02]  /*7d40*/  @!P1 SYNCS.PHASECHK.TRANS64 P1, [R4+URZ], R3 ;  /* 0x00000003040095a7 */ /* 0x000ea4000802007f */
[----:B--2---:R-:W-:Y:S05]  /*7d50*/  @!P1 BRA `(.L_x_22) ;  /* 0xfffffffc00ec9947 */ /* 0x004fea000383ffff */
[----:B------:R-:W-:Y:S05]  /*7d60*/  BRA `(.L_x_21) ;  /* 0xffffff9800c07947 */ /* 0x000fea000383ffff */
.L_x_163:
[----:B------:R-:W-:Y:S01]  /*7d70*/  BSSY B1, `(.L_x_185) ;  /* 0x0000006000017945 */ /* 0x000fe20003800000 */
[----:B------:R-:W-:-:S07]  /*7d80*/  IMAD.MOV.U32 R15, RZ, RZ, -0x1 ;  /* 0xffffffffff0f7424 */ /* 0x000fce00078e00ff */
[----:B------:R-:W-:Y:S05]  /*7d90*/  WARPSYNC.COLLECTIVE R15, `(.L_x_186) ;  /* 0x000000000f0c7348 */ /* 0x000fea0003c00000 */
[----:B------:R-:W-:Y:S02]  /*7da0*/  ELECT P6, UR62, PT ;  /* 0x00000000003e782f */ /* 0x000fe400038c0000 */
[----:B------:R-:W-:Y:S01]  /*7db0*/  MOV R14, UR62 ;  /* 0x0000003e000e7c02 */ /* 0x000fe20008000f00 */
[----:B------:R-:W-:Y:S10]  /*7dc0*/  ENDCOLLECTIVE ;  /* 0x000000000000791b */ /* 0x000ff40003800000 */
.L_x_186:
[----:B------:R-:W-:Y:S05]  /*7dd0*/  BSYNC B1 ;  /* 0x0000000000017941 */ /* 0x000fea0003800000 */
.L_x_185:
[----:B------:R-:W-:Y:S05]  /*7de0*/  BRA `(.L_x_187) ;  /* 0xffffffec00d87947 */ /* 0x000fea000383ffff */
.L_x_166:
[----:B0-----:R0:W1:Y:S02]  /*7df0*/  SYNCS.PHASECHK.TRANS64.TRYWAIT P1, [R14+URZ+0x30], R7 ;  /* 0x000030070e0075a7 */ /* 0x001064000802017f */
[----:B-1----:R-:W-:Y:S05]  /*7e00*/  @!P1 NANOSLEEP.SYNCS 0x989680 ;  /* 0x009896800000995d */ /* 0x002fea0003900000 */
[----:B------:R-:W1:Y:S02]  /*7e10*/  @!P1 SYNCS.PHASECHK.TRANS64 P1, [R14+URZ+0x30], R7 ;  /* 0x000030070e0095a7 */ /* 0x000e64000802007f */
[----:B-1----:R-:W-:Y:S05]  /*7e20*/  @!P1 BRA `(.L_x_166) ;  /* 0xfffffffc00f09947 */ /* 0x002fea000383ffff */
[----:B------:R-:W-:Y:S05]  /*7e30*/  BRA `(.L_x_188) ;  /* 0xfffffff000187947 */ /* 0x000fea000383ffff */
.L_x_175:
[----:B------:R-:W-:Y:S01]  /*7e40*/  BSSY B0, `(.L_x_189) ;  /* 0x0000006000007945 */ /* 0x000fe20003800000 */
[----:B------:R-:W-:-:S07]  /*7e50*/  IMAD.MOV.U32 R15, RZ, RZ, -0x1 ;  /* 0xffffffffff0f7424 */ /* 0x000fce00078e00ff */
[----:B------:R-:W-:Y:S05]  /*7e60*/  WARPSYNC.COLLECTIVE R15, `(.L_x_190) ;  /* 0x000000000f0c7348 */ /* 0x000fea0003c00000 */
[----:B------:R-:W-:Y:S02]  /*7e70*/  ELECT P6, UR62, PT ;  /* 0x00000000003e782f */ /* 0x000fe400038c0000 */
[----:B------:R-:W-:Y:S01]  /*7e80*/  MOV R14, UR62 ;  /* 0x0000003e000e7c02 */ /* 0x000fe20008000f00 */
[----:B------:R-:W-:Y:S10]  /*7e90*/  ENDCOLLECTIVE ;  /* 0x000000000000791b */ /* 0x000ff40003800000 */
.L_x_190:
[----:B------:R-:W-:Y:S05]  /*7ea0*/  BSYNC B0 ;  /* 0x0000000000007941 */ /* 0x000fea0003800000 */
.L_x_189:
[----:B------:R-:W-:Y:S05]  /*7eb0*/  BRA `(.L_x_191) ;  /* 0xfffffff800847947 */ /* 0x000fea000383ffff */
.L_x_179:
[----:B0-----:R0:W1:Y:S02]  /*7ec0*/  SYNCS.PHASECHK.TRANS64.TRYWAIT P0, [R7+URZ], R2 ;  /* 0x00000002070075a7 */ /* 0x001064000800017f */
[----:B-1----:R-:W-:Y:S05]  /*7ed0*/  @!P0 NANOSLEEP.SYNCS 0x989680 ;  /* 0x009896800000895d */ /* 0x002fea0003900000 */
[----:B------:R-:W1:Y:S02]  /*7ee0*/  @!P0 SYNCS.PHASECHK.TRANS64 P0, [R7+URZ], R2 ;  /* 0x00000002070085a7 */ /* 0x000e64000800007f */
[----:B-1----:R-:W-:Y:S05]  /*7ef0*/  @!P0 BRA `(.L_x_179) ;  /* 0xfffffffc00f08947 */ /* 0x002fea000383ffff */
[----:B------:R-:W-:Y:S05]  /*7f00*/  BRA `(.L_x_192) ;  /* 0xfffffff800c47947 */ /* 0x000fea000383ffff */
.L_x_180:
[----:B0-----:R0:W1:Y:S02]  /*7f10*/  SYNCS.PHASECHK.TRANS64.TRYWAIT P0, [R9+URZ], R4 ;  /* 0x00000004090075a7 */ /* 0x001064000800017f */
[----:B-1----:R-:W-:Y:S05]  /*7f20*/  @!P0 NANOSLEEP.SYNCS 0x989680 ;  /* 0x009896800000895d */ /* 0x002fea0003900000 */
[----:B------:R-:W1:Y:S02]  /*7f30*/  @!P0 SYNCS.PHASECHK.TRANS64 P0, [R9+URZ], R4 ;  /* 0x00000004090085a7 */ /* 0x000e64000800007f */
[----:B-1----:R-:W-:Y:S05]  /*7f40*/  @!P0 BRA `(.L_x_180) ;  /* 0xfffffffc00f08947 */ /* 0x002fea000383ffff */
[----:B------:R-:W-:Y:S05]  /*7f50*/  BRA `(.L_x_193) ;  /* 0xfffffff800d47947 */ /* 0x000fea000383ffff */
.L_x_181:
[----:B0-----:R0:W1:Y:S02]  /*7f60*/  SYNCS.PHASECHK.TRANS64.TRYWAIT P0, [R6+URZ], R5 ;  /* 0x00000005060075a7 */ /* 0x001064000800017f */
[----:B-1----:R-:W-:Y:S05]  /*7f70*/  @!P0 NANOSLEEP.SYNCS 0x989680 ;  /* 0x009896800000895d */ /* 0x002fea0003900000 */
[----:B------:R-:W1:Y:S02]  /*7f80*/  @!P0 SYNCS.PHASECHK.TRANS64 P0, [R6+URZ], R5 ;  /* 0x00000005060085a7 */ /* 0x000e64000800007f */
[----:B-1----:R-:W-:Y:S05]  /*7f90*/  @!P0 BRA `(.L_x_181) ;  /* 0xfffffffc00f08947 */ /* 0x002fea000383ffff */
[----:B------:R-:W-:Y:S05]  /*7fa0*/  BRA `(.L_x_194) ;  /* 0xfffffff800e47947 */ /* 0x000fea000383ffff */
.L_x_182:
[----:B0-----:R0:W1:Y:S02]  /*7fb0*/  SYNCS.PHASECHK.TRANS64.TRYWAIT P0, [R9+URZ], R4 ;  /* 0x00000004090075a7 */ /* 0x001064000800017f */
[----:B-1----:R-:W-:Y:S05]  /*7fc0*/  @!P0 NANOSLEEP.SYNCS 0x989680 ;  /* 0x009896800000895d */ /* 0x002fea0003900000 */
[----:B------:R-:W1:Y:S02]  /*7fd0*/  @!P0 SYNCS.PHASECHK.TRANS64 P0, [R9+URZ], R4 ;  /* 0x00000004090085a7 */ /* 0x000e64000800007f */
[----:B-1----:R-:W-:Y:S05]  /*7fe0*/  @!P0 BRA `(.L_x_182) ;  /* 0xfffffffc00f08947 */ /* 0x002fea000383ffff */
[----:B------:R-:W-:Y:S05]  /*7ff0*/  BRA `(.L_x_195) ;  /* 0xfffffff800f47947 */ /* 0x000fea000383ffff */
.L_x_183:
[----:B-1----:R1:W2:Y:S02]  /*8000*/  SYNCS.PHASECHK.TRANS64.TRYWAIT P0, [R6+URZ], R5 ;  /* 0x00000005060075a7 */ /* 0x0022a4000800017f */
[----:B--2---:R-:W-:Y:S05]  /*8010*/  @!P0 NANOSLEEP.SYNCS 0x989680 ;  /* 0x009896800000895d */ /* 0x004fea0003900000 */
[----:B------:R-:W2:Y:S02]  /*8020*/  @!P0 SYNCS.PHASECHK.TRANS64 P0, [R6+URZ], R5 ;  /* 0x00000005060085a7 */ /* 0x000ea4000800007f */
[----:B--2---:R-:W-:Y:S05]  /*8030*/  @!P0 BRA `(.L_x_183) ;  /* 0xfffffffc00f08947 */ /* 0x004fea000383ffff */
[----:B------:R-:W-:Y:S05]  /*8040*/  BRA `(.L_x_196) ;  /* 0xfffffff800fc7947 */ /* 0x000fea000383ffff */
.L_x_197:
[----:B------:R-:W-:-:S00]  /*8050*/  BRA `(.L_x_197) ;  /* 0xfffffffc00fc7947 */ /* 0x000fc0000383ffff */
[----:B------:R-:W-:-:S00]  /*8060*/  NOP ;  /* 0x0000000000007918 */ /* 0x000fc00000000000 */
        /* <DEDUP_REMOVED lines=9> */
.L_x_198:


//--------------------- .nv.global.init           --------------------------
	.section	.nv.global.init,"aw",@progbits
.nv.global.init:
	.type		$str$22,@object
	.size		$str$22,($str$23 - $str$22)
$str$22:
        /*0000*/ 	.byte	0x6b, 0x5f, 0x74, 0x69, 0x6c, 0x65, 0x5f, 0x63, 0x6f, 0x75, 0x6e, 0x74, 0x20, 0x3e, 0x3d, 0x20
        /*0010*/ 	.byte	0x31, 0x00
	.type		$str$23,@object
	.size		$str$23,(__unnamed_1 - $str$23)
$str$23:
        /*0012*/ 	.byte	0x2f, 0x74, 0x6d, 0x70, 0x2f, 0x63, 0x75, 0x74, 0x6c, 0x61, 0x73, 0x73, 0x5f, 0x73, 0x77, 0x65
        /*0022*/ 	.byte	0x65, 0x70, 0x5f, 0x73, 0x72, 0x63, 0x2f, 0x69, 0x6e, 0x63, 0x6c, 0x75, 0x64, 0x65, 0x2f, 0x63
        /*0032*/ 	.byte	0x75, 0x74, 0x6c, 0x61, 0x73, 0x73, 0x2f, 0x67, 0x65, 0x6d, 0x6d, 0x2f, 0x63, 0x6f, 0x6c, 0x6c
        /*0042*/ 	.byte	0x65, 0x63, 0x74, 0x69, 0x76, 0x65, 0x2f, 0x73, 0x6d, 0x39, 0x30, 0x5f, 0x6d, 0x6d, 0x61, 0x5f
        /*0052*/ 	.byte	0x74, 0x6d, 0x61, 0x5f, 0x67, 0x6d, 0x6d, 0x61, 0x5f, 0x73, 0x73, 0x5f, 0x77, 0x61, 0x72, 0x70
        /*0062*/ 	.byte	0x73, 0x70, 0x65, 0x63, 0x69, 0x61, 0x6c, 0x69, 0x7a, 0x65, 0x64, 0x2e, 0x68, 0x70, 0x70, 0x00
	.type		__unnamed_1,@object
	.size		__unnamed_1,(.L_0 - __unnamed_1)
__unnamed_1:
        /*0072*/ 	.byte	0x76, 0x6f, 0x69, 0x64, 0x20, 0x63, 0x75, 0x74, 0x6c, 0x61, 0x73, 0x73, 0x3a, 0x3a, 0x67, 0x65
        /* <DEDUP_REMOVED lines=179> */
        /*0bb2*/ 	.byte	0x65, 0x3a, 0x3a, 0x69, 0x64, 0x65, 0x6e, 0x74, 0x69, 0x74, 0x79, 0x5d, 0x00
.L_0:


//--------------------- .nv.shared._ZN7cutlass13device_kernelINS_4gemm6kernel13GemmUniversalIN4cute5tupleIJiiiiEEENS1_10collective13CollectiveMmaINS1_34MainloopSm90TmaGmmaWarpSpecializedILi6ENS5_IJNS4_1CILi1EEESB_SB_EEENS1_35KernelTmaWarpSpecializedCooperativeEEENS5_IJNSA_ILi128EEESF_NSA_ILi64EEEEEENS_6half_tENS5_IJSB_llEEESI_SJ_NS4_8TiledMMAINS4_8MMA_AtomIJNS4_4SM904GMMA26MMA_64x128x16_F32F16F16_SSILNSN_5MajorE1ELSP_1ELNSN_7ScaleInE1ELSQ_1EEEEEENS4_6LayoutINS5_IJNSA_ILi2EEESB_SB_EEENS5_IJSB_NSA_ILi0EEESW_EEEEENS5_IJNS4_10UnderscoreESZ_SZ_EEEEENS4_13SM90_TMA_LOADENS4_14ComposedLayoutINS4_7SwizzleILi3ELi4ELi3EEENS4_18smem_ptr_flag_bitsILi16EEENST_INS5_IJSG_NSA_ILi8EEEEEENS5_IJSB_SG_EEEEEEEvNS4_8identityES12_S1C_vS1D_EENS_8epilogue10collective6detail29Sm90TmaWarpSpecializedAdapterINS1G_15DefaultEpilogueISI_NS5_IJlSB_lEEES1K_NS1F_6thread17LinearCombinationISI_Li1EffLNS1L_9ScaleType4KindE0ELNS_15FloatRoundStyleE2ESI_EENS1_15EpilogueDefaultEEEEEvvEEEEvNT_6ParamsE --------------------------
	.section	.nv.shared._ZN7cutlass13device_kernelINS_4gemm6kernel13GemmUniversalIN4cute5tupleIJiiiiEEENS1_10collective13CollectiveMmaINS1_34MainloopSm90TmaGmmaWarpSpecializedILi6ENS5_IJNS4_1CILi1EEESB_SB_EEENS1_35KernelTmaWarpSpecializedCooperativeEEENS5_IJNSA_ILi128EEESF_NSA_ILi64EEEEEENS_6half_tENS5_IJSB_llEEESI_SJ_NS4_8TiledMMAINS4_8MMA_AtomIJNS4_4SM904GMMA26MMA_64x128x16_F32F16F16_SSILNSN_5MajorE1ELSP_1ELNSN_7ScaleInE1ELSQ_1EEEEEENS4_6LayoutINS5_IJNSA_ILi2EEESB_SB_EEENS5_IJSB_NSA_ILi0EEESW_EEEEENS5_IJNS4_10UnderscoreESZ_SZ_EEEEENS4_13SM90_TMA_LOADENS4_14ComposedLayoutINS4_7SwizzleILi3ELi4ELi3EEENS4_18smem_ptr_flag_bitsILi16EEENST_INS5_IJSG_NSA_ILi8EEEEEENS5_IJSB_SG_EEEEEEEvNS4_8identityES12_S1C_vS1D_EENS_8epilogue10collective6detail29Sm90TmaWarpSpecializedAdapterINS1G_15DefaultEpilogueISI_NS5_IJlSB_lEEES1K_NS1F_6thread17LinearCombinationISI_Li1EffLNS1L_9ScaleType4KindE0ELNS_15FloatRoundStyleE2ESI_EENS1_15EpilogueDefaultEEEEEvvEEEEvNT_6ParamsE,"aw",@nobits
	.sectionflags	@""
	.align	16
	.zero		1024


//--------------------- .nv.shared.reserved.0     --------------------------
	.section	.nv.shared.reserved.0,"aw",@nobits
	.weak		__nv_reservedSMEM_offset_0_alias
	.size		__nv_reservedSMEM_offset_0_alias, 0, 0
	.other		__nv_reservedSMEM_offset_0_alias,@"STO_CUDA_RESERVED_SHARED STV_DEFAULT"
__nv_reservedSMEM_offset_0_alias:
	.zero		0


//--------------------- .nv.global                --------------------------
	.section	.nv.global,"aw",@nobits
.nv.global:
	.type		_ZN40_INTERNAL_2a643793_4_k_cu_6241eb23_308864cute1_E,@object
	.size		_ZN40_INTERNAL_2a643793_4_k_cu_6241eb23_308864cute1_E,(_ZN40_INTERNAL_2a643793_4_k_cu_6241eb23_308864cuda3std3__45__cpo6cbeginE - _ZN40_INTERNAL_2a643793_4_k_cu_6241eb23_308864cute1_E)
_ZN40_INTERNAL_2a643793_4_k_cu_6241eb23_308864cute1_E:
	.zero		1
	.type		_ZN40_INTERNAL_2a643793_4_k_cu_6241eb23_308864cuda3std3__45__cpo6cbeginE,@object
	.size		_ZN40_INTERNAL_2a643793_4_k_cu_6241eb23_308864cuda3std3__45__cpo6cbeginE,(_ZN40_INTERNAL_2a643793_4_k_cu_6241eb23_308864cuda3std3__48in_placeE - _ZN40_INTERNAL_2a643793_4_k_cu_6241eb23_308864cuda3std3__45__cpo6cbeginE)
_ZN40_INTERNAL_2a643793_4_k_cu_6241eb23_308864cuda3std3__45__cpo6cbeginE:
	.zero		1
	.type		_ZN40_INTERNAL_2a643793_4_k_cu_6241eb23_308864cuda3std3__48in_placeE,@object
	.size		_ZN40_INTERNAL_2a643793_4_k_cu_6241eb23_308864cuda3std3__48in_placeE,(_ZN40_INTERNAL_2a643793_4_k_cu_6241eb23_308864cuda3std6ranges3__45__cpo9iter_moveE - _ZN40_INTERNAL_2a643793_4_k_cu_6241eb23_308864cuda3std3__48in_placeE)
_ZN40_INTERNAL_2a643793_4_k_cu_6241eb23_308864cuda3std3__48in_placeE:
	.zero		1
	.type		_ZN40_INTERNAL_2a643793_4_k_cu_6241eb23_308864cuda3std6ranges3__45__cpo9iter_moveE,@object
	.size		_ZN40_INTERNAL_2a643793_4_k_cu_6241eb23_308864cuda3std6ranges3__45__cpo9iter_moveE,(_ZN40_INTERNAL_2a643793_4_k_cu_6241eb23_308864cuda3std3__45__cpo5beginE - _ZN40_INTERNAL_2a643793_4_k_cu_6241eb23_308864cuda3std6ranges3__45__cpo9iter_moveE)
_ZN40_INTERNAL_2a643793_4_k_cu_6241eb23_308864cuda3std6ranges3__45__cpo9iter_moveE:
	.zero		1
	.type		_ZN40_INTERNAL_2a643793_4_k_cu_6241eb23_308864cuda3std3__45__cpo5beginE,@object
	.size		_ZN40_INTERNAL_2a643793_4_k_cu_6241eb23_308864cuda3std3__45__cpo5beginE,(_ZN40_INTERNAL_2a643793_4_k_cu_6241eb23_308864cuda3std3__442_GLOBAL__N__2a643793_4_k_cu_6241eb23_308866ignoreE - _ZN40_INTERNAL_2a643793_4_k_cu_6241eb23_308864cuda3std3__45__cpo5beginE)
_ZN40_INTERNAL_2a643793_4_k_cu_6241eb23_308864cuda3std3__45__cpo5beginE:
	.zero		1
	.type		_ZN40_INTERNAL_2a643793_4_k_cu_6241eb23_308864cuda3std3__442_GLOBAL__N__2a643793_4_k_cu_6241eb23_308866ignoreE,@object
	.size		_ZN40_INTERNAL_2a643793_4_k_cu_6241eb23_308864cuda3std3__442_GLOBAL__N__2a643793_4_k_cu_6241eb23_308866ignoreE,(_ZN40_INTERNAL_2a643793_4_k_cu_6241eb23_308864cute7productE - _ZN40_INTERNAL_2a643793_4_k_cu_6241eb23_308864cuda3std3__442_GLOBAL__N__2a643793_4_k_cu_6241eb23_308866ignoreE)
_ZN40_INTERNAL_2a643793_4_k_cu_6241eb23_308864cuda3std3__442_GLOBAL__N__2a643793_4_k_cu_6241eb23_308866ignoreE:
	.zero		1
	.type		_ZN40_INTERNAL_2a643793_4_k_cu_6241eb23_308864cute7productE,@object
	.size		_ZN40_INTERNAL_2a643793_4_k_cu_6241eb23_308864cute7productE,(_ZN40_INTERNAL_2a643793_4_k_cu_6241eb23_308864cuda3std3__45__cpo3endE - _ZN40_INTERNAL_2a643793_4_k_cu_6241eb23_308864cute7productE)
_ZN40_INTERNAL_2a643793_4_k_cu_6241eb23_308864cute7productE:
	.zero		1
	.type		_ZN40_INTERNAL_2a643793_4_k_cu_6241eb23_308864cuda3std3__45__cpo3endE,@object
	.size		_ZN40_INTERNAL_2a643793_4_k_cu_6241eb23_308864cuda3std3__45__cpo3endE,(_ZN40_INTERNAL_2a643793_4_k_cu_6241eb23_308864cuda3std3__419piecewise_constructE - _ZN40_INTERNAL_2a643793_4_k_cu_6241eb23_308864cuda3std3__45__cpo3endE)
_ZN40_INTERNAL_2a643793_4_k_cu_6241eb23_308864cuda3std3__45__cpo3endE:
	.zero		1
	.type		_ZN40_INTERNAL_2a643793_4_k_cu_6241eb23_308864cuda3std3__419piecewise_constructE,@object
	.size		_ZN40_INTERNAL_2a643793_4_k_cu_6241eb23_308864cuda3std3__419piecewise_constructE,(_ZN40_INTERNAL_2a643793_4_k_cu_6241eb23_308864cuda3std3__45__cpo4cendE - _ZN40_INTERNAL_2a643793_4_k_cu_6241eb23_308864cuda3std3__419piecewise_constructE)
_ZN40_INTERNAL_2a643793_4_k_cu_6241eb23_308864cuda3std3__419piecewise_constructE:
	.zero		1
	.type		_ZN40_INTERNAL_2a643793_4_k_cu_6241eb23_308864cuda3std3__45__cpo4cendE,@object
	.size		_ZN40_INTERNAL_2a643793_4_k_cu_6241eb23_308864cuda3std3__45__cpo4cendE,(_ZN40_INTERNAL_2a643793_4_k_cu_6241eb23_308864cuda3std6ranges3__45__cpo4swapE - _ZN40_INTERNAL_2a643793_4_k_cu_6241eb23_308864cuda3std3__45__cpo4cendE)
_ZN40_INTERNAL_2a643793_4_k_cu_6241eb23_308864cuda3std3__45__cpo4cendE:
	.zero		1
	.type		_ZN40_INTERNAL_2a643793_4_k_cu_6241eb23_308864cuda3std6ranges3__45__cpo4swapE,@object
	.size		_ZN40_INTERNAL_2a643793_4_k_cu_6241eb23_308864cuda3std6ranges3__45__cpo4swapE,(.L_8 - _ZN40_INTERNAL_2a643793_4_k_cu_6241eb23_308864cuda3std6ranges3__45__cpo4swapE)
_ZN40_INTERNAL_2a643793_4_k_cu_6241eb23_308864cuda3std6ranges3__45__cpo4swapE:
	.zero		1
.L_8:


//--------------------- .nv.constant0._ZN7cutlass13device_kernelINS_4gemm6kernel13GemmUniversalIN4cute5tupleIJiiiiEEENS1_10collective13CollectiveMmaINS1_34MainloopSm90TmaGmmaWarpSpecializedILi6ENS5_IJNS4_1CILi1EEESB_SB_EEENS1_35KernelTmaWarpSpecializedCooperativeEEENS5_IJNSA_ILi128EEESF_NSA_ILi64EEEEEENS_6half_tENS5_IJSB_llEEESI_SJ_NS4_8TiledMMAINS4_8MMA_AtomIJNS4_4SM904GMMA26MMA_64x128x16_F32F16F16_SSILNSN_5MajorE1ELSP_1ELNSN_7ScaleInE1ELSQ_1EEEEEENS4_6LayoutINS5_IJNSA_ILi2EEESB_SB_EEENS5_IJSB_NSA_ILi0EEESW_EEEEENS5_IJNS4_10UnderscoreESZ_SZ_EEEEENS4_13SM90_TMA_LOADENS4_14ComposedLayoutINS4_7SwizzleILi3ELi4ELi3EEENS4_18smem_ptr_flag_bitsILi16EEENST_INS5_IJSG_NSA_ILi8EEEEEENS5_IJSB_SG_EEEEEEEvNS4_8identityES12_S1C_vS1D_EENS_8epilogue10collective6detail29Sm90TmaWarpSpecializedAdapterINS1G_15DefaultEpilogueISI_NS5_IJlSB_lEEES1K_NS1F_6thread17LinearCombinationISI_Li1EffLNS1L_9ScaleType4KindE0ELNS_15FloatRoundStyleE2ESI_EENS1_15EpilogueDefaultEEEEEvvEEEEvNT_6ParamsE --------------------------
	.section	.nv.constant0._ZN7cutlass13device_kernelINS_4gemm6kernel13GemmUniversalIN4cute5tupleIJiiiiEEENS1_10collective13CollectiveMmaINS1_34MainloopSm90TmaGmmaWarpSpecializedILi6ENS5_IJNS4_1CILi1EEESB_SB_EEENS1_35KernelTmaWarpSpecializedCooperativeEEENS5_IJNSA_ILi128EEESF_NSA_ILi64EEEEEENS_6half_tENS5_IJSB_llEEESI_SJ_NS4_8TiledMMAINS4_8MMA_AtomIJNS4_4SM904GMMA26MMA_64x128x16_F32F16F16_SSILNSN_5MajorE1ELSP_1ELNSN_7ScaleInE1ELSQ_1EEEEEENS4_6LayoutINS5_IJNSA_ILi2EEESB_SB_EEENS5_IJSB_NSA_ILi0EEESW_EEEEENS5_IJNS4_10UnderscoreESZ_SZ_EEEEENS4_13SM90_TMA_LOADENS4_14ComposedLayoutINS4_7SwizzleILi3ELi4ELi3EEENS4_18smem_ptr_flag_bitsILi16EEENST_INS5_IJSG_NSA_ILi8EEEEEENS5_IJSB_SG_EEEEEEEvNS4_8identityES12_S1C_vS1D_EENS_8epilogue10collective6detail29Sm90TmaWarpSpecializedAdapterINS1G_15DefaultEpilogueISI_NS5_IJlSB_lEEES1K_NS1F_6thread17LinearCombinationISI_Li1EffLNS1L_9ScaleType4KindE0ELNS_15FloatRoundStyleE2ESI_EENS1_15EpilogueDefaultEEEEEvvEEEEvNT_6ParamsE,"a",@progbits
	.sectionflags	@""
	.align	4
.nv.constant0._ZN7cutlass13device_kernelINS_4gemm6kernel13GemmUniversalIN4cute5tupleIJiiiiEEENS1_10collective13CollectiveMmaINS1_34MainloopSm90TmaGmmaWarpSpecializedILi6ENS5_IJNS4_1CILi1EEESB_SB_EEENS1_35KernelTmaWarpSpecializedCooperativeEEENS5_IJNSA_ILi128EEESF_NSA_ILi64EEEEEENS_6half_tENS5_IJSB_llEEESI_SJ_NS4_8TiledMMAINS4_8MMA_AtomIJNS4_4SM904GMMA26MMA_64x128x16_F32F16F16_SSILNSN_5MajorE1ELSP_1ELNSN_7ScaleInE1ELSQ_1EEEEEENS4_6LayoutINS5_IJNSA_ILi2EEESB_SB_EEENS5_IJSB_NSA_ILi0EEESW_EEEEENS5_IJNS4_10UnderscoreESZ_SZ_EEEEENS4_13SM90_TMA_LOADENS4_14ComposedLayoutINS4_7SwizzleILi3ELi4ELi3EEENS4_18smem_ptr_flag_bitsILi16EEENST_INS5_IJSG_NSA_ILi8EEEEEENS5_IJSB_SG_EEEEEEEvNS4_8identityES12_S1C_vS1D_EENS_8epilogue10collective6detail29Sm90TmaWarpSpecializedAdapterINS1G_15DefaultEpilogueISI_NS5_IJlSB_lEEES1K_NS1F_6thread17LinearCombinationISI_Li1EffLNS1L_9ScaleType4KindE0ELNS_15FloatRoundStyleE2ESI_EENS1_15EpilogueDefaultEEEEEvvEEEEvNT_6ParamsE:
	.zero		1664


//--------------------- SYMBOLS --------------------------

	.type		.nv.reservedSmem.offset0,@object
	.size		.nv.reservedSmem.offset0,0x4
	.type		__assertfail,@function
